//
// Generated by NVIDIA NVVM Compiler
//
// Compiler Build ID: CL-36424714
// Cuda compilation tools, release 13.0, V13.0.88
// Based on NVVM 20.0.0
//

.version 9.0
.target sm_100
.address_size 64

	// .globl	_Z6reduceIiXadL_Z11gtOperationIiET_S1_S1_EELj1024EEvPS1_S2_l
// _ZZ6reduceIiXadL_Z11gtOperationIiET_S1_S1_EELj1024EEvPS1_S2_lE10sharedData has been demoted
// _ZZ6reduceIiXadL_Z11gtOperationIiET_S1_S1_EELj512EEvPS1_S2_lE10sharedData has been demoted
// _ZZ6reduceIiXadL_Z11gtOperationIiET_S1_S1_EELj256EEvPS1_S2_lE10sharedData has been demoted
// _ZZ6reduceIiXadL_Z11gtOperationIiET_S1_S1_EELj128EEvPS1_S2_lE10sharedData has been demoted
// _ZZ6reduceIiXadL_Z11gtOperationIiET_S1_S1_EELj64EEvPS1_S2_lE10sharedData has been demoted
// _ZZ6reduceIiXadL_Z11gtOperationIiET_S1_S1_EELj32EEvPS1_S2_lE10sharedData has been demoted
// _ZZ6reduceIiXadL_Z11gtOperationIiET_S1_S1_EELj16EEvPS1_S2_lE10sharedData has been demoted
// _ZZ6reduceIiXadL_Z11gtOperationIiET_S1_S1_EELj8EEvPS1_S2_lE10sharedData has been demoted
// _ZZ6reduceIiXadL_Z11gtOperationIiET_S1_S1_EELj4EEvPS1_S2_lE10sharedData has been demoted
// _ZZ6reduceIiXadL_Z11gtOperationIiET_S1_S1_EELj2EEvPS1_S2_lE10sharedData has been demoted
// _ZZ6reduceIiXadL_Z11gtOperationIiET_S1_S1_EELj1EEvPS1_S2_lE10sharedData has been demoted

.visible .entry _Z6reduceIiXadL_Z11gtOperationIiET_S1_S1_EELj1024EEvPS1_S2_l(
	.param .u64 .ptr .align 1 _Z6reduceIiXadL_Z11gtOperationIiET_S1_S1_EELj1024EEvPS1_S2_l_param_0,
	.param .u64 .ptr .align 1 _Z6reduceIiXadL_Z11gtOperationIiET_S1_S1_EELj1024EEvPS1_S2_l_param_1,
	.param .u64 _Z6reduceIiXadL_Z11gtOperationIiET_S1_S1_EELj1024EEvPS1_S2_l_param_2
)
{
	.reg .pred 	%p<9>;
	.reg .b32 	%r<49>;
	.reg .b64 	%rd<15>;
	// demoted variable
	.shared .align 4 .b8 _ZZ6reduceIiXadL_Z11gtOperationIiET_S1_S1_EELj1024EEvPS1_S2_lE10sharedData[16384];
	ld.param.u64 	%rd6, [_Z6reduceIiXadL_Z11gtOperationIiET_S1_S1_EELj1024EEvPS1_S2_l_param_0];
	ld.param.u64 	%rd7, [_Z6reduceIiXadL_Z11gtOperationIiET_S1_S1_EELj1024EEvPS1_S2_l_param_1];
	ld.param.u64 	%rd8, [_Z6reduceIiXadL_Z11gtOperationIiET_S1_S1_EELj1024EEvPS1_S2_l_param_2];
	mov.u32 	%r1, %tid.x;
	mov.u32 	%r2, %ctaid.x;
	shl.b32 	%r6, %r2, 11;
	or.b32  	%r7, %r6, %r1;
	cvt.u64.u32 	%rd14, %r7;
	shl.b32 	%r8, %r1, 2;
	mov.u32 	%r9, _ZZ6reduceIiXadL_Z11gtOperationIiET_S1_S1_EELj1024EEvPS1_S2_lE10sharedData;
	add.s32 	%r3, %r9, %r8;
	mov.b32 	%r10, 0;
	st.shared.u32 	[%r3], %r10;
	setp.le.u64 	%p1, %rd8, %rd14;
	@%p1 bra 	$L__BB0_4;
	mov.u32 	%r12, %nctaid.x;
	shl.b32 	%r13, %r12, 11;
	cvt.u64.u32 	%rd2, %r13;
	cvta.to.global.u64 	%rd3, %rd6;
	mov.b32 	%r48, 0;
$L__BB0_2:
	shl.b64 	%rd9, %rd14, 2;
	add.s64 	%rd10, %rd3, %rd9;
	ld.global.u32 	%r14, [%rd10];
	ld.global.u32 	%r15, [%rd10+4096];
	max.s32 	%r16, %r14, %r15;
	max.s32 	%r48, %r48, %r16;
	add.s64 	%rd14, %rd14, %rd2;
	setp.lt.u64 	%p2, %rd14, %rd8;
	@%p2 bra 	$L__BB0_2;
	st.shared.u32 	[%r3], %r48;
$L__BB0_4:
	bar.sync 	0;
	setp.gt.u32 	%p3, %r1, 511;
	@%p3 bra 	$L__BB0_6;
	ld.shared.u32 	%r17, [%r3];
	ld.shared.u32 	%r18, [%r3+2048];
	max.s32 	%r19, %r17, %r18;
	st.shared.u32 	[%r3], %r19;
$L__BB0_6:
	bar.sync 	0;
	setp.gt.u32 	%p4, %r1, 255;
	@%p4 bra 	$L__BB0_8;
	ld.shared.u32 	%r20, [%r3];
	ld.shared.u32 	%r21, [%r3+1024];
	max.s32 	%r22, %r20, %r21;
	st.shared.u32 	[%r3], %r22;
$L__BB0_8:
	bar.sync 	0;
	setp.gt.u32 	%p5, %r1, 127;
	@%p5 bra 	$L__BB0_10;
	ld.shared.u32 	%r23, [%r3];
	ld.shared.u32 	%r24, [%r3+512];
	max.s32 	%r25, %r23, %r24;
	st.shared.u32 	[%r3], %r25;
$L__BB0_10:
	bar.sync 	0;
	setp.gt.u32 	%p6, %r1, 63;
	@%p6 bra 	$L__BB0_12;
	ld.shared.u32 	%r26, [%r3];
	ld.shared.u32 	%r27, [%r3+256];
	max.s32 	%r28, %r26, %r27;
	st.shared.u32 	[%r3], %r28;
$L__BB0_12:
	bar.sync 	0;
	setp.gt.u32 	%p7, %r1, 31;
	@%p7 bra 	$L__BB0_15;
	ld.volatile.shared.u32 	%r29, [%r3];
	ld.volatile.shared.u32 	%r30, [%r3+128];
	max.s32 	%r31, %r29, %r30;
	st.volatile.shared.u32 	[%r3], %r31;
	ld.volatile.shared.u32 	%r32, [%r3];
	ld.volatile.shared.u32 	%r33, [%r3+64];
	max.s32 	%r34, %r32, %r33;
	st.volatile.shared.u32 	[%r3], %r34;
	ld.volatile.shared.u32 	%r35, [%r3];
	ld.volatile.shared.u32 	%r36, [%r3+32];
	max.s32 	%r37, %r35, %r36;
	st.volatile.shared.u32 	[%r3], %r37;
	ld.volatile.shared.u32 	%r38, [%r3];
	ld.volatile.shared.u32 	%r39, [%r3+16];
	max.s32 	%r40, %r38, %r39;
	st.volatile.shared.u32 	[%r3], %r40;
	ld.volatile.shared.u32 	%r41, [%r3];
	ld.volatile.shared.u32 	%r42, [%r3+8];
	max.s32 	%r43, %r41, %r42;
	st.volatile.shared.u32 	[%r3], %r43;
	ld.volatile.shared.u32 	%r44, [%r3];
	ld.volatile.shared.u32 	%r45, [%r3+4];
	max.s32 	%r46, %r44, %r45;
	st.volatile.shared.u32 	[%r3], %r46;
	setp.ne.s32 	%p8, %r1, 0;
	@%p8 bra 	$L__BB0_15;
	ld.shared.u32 	%r47, [_ZZ6reduceIiXadL_Z11gtOperationIiET_S1_S1_EELj1024EEvPS1_S2_lE10sharedData];
	cvta.to.global.u64 	%rd11, %rd7;
	mul.wide.u32 	%rd12, %r2, 4;
	add.s64 	%rd13, %rd11, %rd12;
	st.global.u32 	[%rd13], %r47;
$L__BB0_15:
	ret;

}
	// .globl	_Z6reduceIiXadL_Z11gtOperationIiET_S1_S1_EELj512EEvPS1_S2_l
.visible .entry _Z6reduceIiXadL_Z11gtOperationIiET_S1_S1_EELj512EEvPS1_S2_l(
	.param .u64 .ptr .align 1 _Z6reduceIiXadL_Z11gtOperationIiET_S1_S1_EELj512EEvPS1_S2_l_param_0,
	.param .u64 .ptr .align 1 _Z6reduceIiXadL_Z11gtOperationIiET_S1_S1_EELj512EEvPS1_S2_l_param_1,
	.param .u64 _Z6reduceIiXadL_Z11gtOperationIiET_S1_S1_EELj512EEvPS1_S2_l_param_2
)
{
	.reg .pred 	%p<8>;
	.reg .b32 	%r<46>;
	.reg .b64 	%rd<15>;
	// demoted variable
	.shared .align 4 .b8 _ZZ6reduceIiXadL_Z11gtOperationIiET_S1_S1_EELj512EEvPS1_S2_lE10sharedData[8192];
	ld.param.u64 	%rd6, [_Z6reduceIiXadL_Z11gtOperationIiET_S1_S1_EELj512EEvPS1_S2_l_param_0];
	ld.param.u64 	%rd7, [_Z6reduceIiXadL_Z11gtOperationIiET_S1_S1_EELj512EEvPS1_S2_l_param_1];
	ld.param.u64 	%rd8, [_Z6reduceIiXadL_Z11gtOperationIiET_S1_S1_EELj512EEvPS1_S2_l_param_2];
	mov.u32 	%r1, %tid.x;
	mov.u32 	%r2, %ctaid.x;
	shl.b32 	%r6, %r2, 10;
	or.b32  	%r7, %r6, %r1;
	cvt.u64.u32 	%rd14, %r7;
	shl.b32 	%r8, %r1, 2;
	mov.u32 	%r9, _ZZ6reduceIiXadL_Z11gtOperationIiET_S1_S1_EELj512EEvPS1_S2_lE10sharedData;
	add.s32 	%r3, %r9, %r8;
	mov.b32 	%r10, 0;
	st.shared.u32 	[%r3], %r10;
	setp.le.u64 	%p1, %rd8, %rd14;
	@%p1 bra 	$L__BB1_4;
	mov.u32 	%r12, %nctaid.x;
	shl.b32 	%r13, %r12, 10;
	cvt.u64.u32 	%rd2, %r13;
	cvta.to.global.u64 	%rd3, %rd6;
	mov.b32 	%r45, 0;
$L__BB1_2:
	shl.b64 	%rd9, %rd14, 2;
	add.s64 	%rd10, %rd3, %rd9;
	ld.global.u32 	%r14, [%rd10];
	ld.global.u32 	%r15, [%rd10+2048];
	max.s32 	%r16, %r14, %r15;
	max.s32 	%r45, %r45, %r16;
	add.s64 	%rd14, %rd14, %rd2;
	setp.lt.u64 	%p2, %rd14, %rd8;
	@%p2 bra 	$L__BB1_2;
	st.shared.u32 	[%r3], %r45;
$L__BB1_4:
	bar.sync 	0;
	setp.gt.u32 	%p3, %r1, 255;
	@%p3 bra 	$L__BB1_6;
	ld.shared.u32 	%r17, [%r3];
	ld.shared.u32 	%r18, [%r3+1024];
	max.s32 	%r19, %r17, %r18;
	st.shared.u32 	[%r3], %r19;
$L__BB1_6:
	bar.sync 	0;
	setp.gt.u32 	%p4, %r1, 127;
	@%p4 bra 	$L__BB1_8;
	ld.shared.u32 	%r20, [%r3];
	ld.shared.u32 	%r21, [%r3+512];
	max.s32 	%r22, %r20, %r21;
	st.shared.u32 	[%r3], %r22;
$L__BB1_8:
	bar.sync 	0;
	setp.gt.u32 	%p5, %r1, 63;
	@%p5 bra 	$L__BB1_10;
	ld.shared.u32 	%r23, [%r3];
	ld.shared.u32 	%r24, [%r3+256];
	max.s32 	%r25, %r23, %r24;
	st.shared.u32 	[%r3], %r25;
$L__BB1_10:
	bar.sync 	0;
	setp.gt.u32 	%p6, %r1, 31;
	@%p6 bra 	$L__BB1_13;
	ld.volatile.shared.u32 	%r26, [%r3];
	ld.volatile.shared.u32 	%r27, [%r3+128];
	max.s32 	%r28, %r26, %r27;
	st.volatile.shared.u32 	[%r3], %r28;
	ld.volatile.shared.u32 	%r29, [%r3];
	ld.volatile.shared.u32 	%r30, [%r3+64];
	max.s32 	%r31, %r29, %r30;
	st.volatile.shared.u32 	[%r3], %r31;
	ld.volatile.shared.u32 	%r32, [%r3];
	ld.volatile.shared.u32 	%r33, [%r3+32];
	max.s32 	%r34, %r32, %r33;
	st.volatile.shared.u32 	[%r3], %r34;
	ld.volatile.shared.u32 	%r35, [%r3];
	ld.volatile.shared.u32 	%r36, [%r3+16];
	max.s32 	%r37, %r35, %r36;
	st.volatile.shared.u32 	[%r3], %r37;
	ld.volatile.shared.u32 	%r38, [%r3];
	ld.volatile.shared.u32 	%r39, [%r3+8];
	max.s32 	%r40, %r38, %r39;
	st.volatile.shared.u32 	[%r3], %r40;
	ld.volatile.shared.u32 	%r41, [%r3];
	ld.volatile.shared.u32 	%r42, [%r3+4];
	max.s32 	%r43, %r41, %r42;
	st.volatile.shared.u32 	[%r3], %r43;
	setp.ne.s32 	%p7, %r1, 0;
	@%p7 bra 	$L__BB1_13;
	ld.shared.u32 	%r44, [_ZZ6reduceIiXadL_Z11gtOperationIiET_S1_S1_EELj512EEvPS1_S2_lE10sharedData];
	cvta.to.global.u64 	%rd11, %rd7;
	mul.wide.u32 	%rd12, %r2, 4;
	add.s64 	%rd13, %rd11, %rd12;
	st.global.u32 	[%rd13], %r44;
$L__BB1_13:
	ret;

}
	// .globl	_Z6reduceIiXadL_Z11gtOperationIiET_S1_S1_EELj256EEvPS1_S2_l
.visible .entry _Z6reduceIiXadL_Z11gtOperationIiET_S1_S1_EELj256EEvPS1_S2_l(
	.param .u64 .ptr .align 1 _Z6reduceIiXadL_Z11gtOperationIiET_S1_S1_EELj256EEvPS1_S2_l_param_0,
	.param .u64 .ptr .align 1 _Z6reduceIiXadL_Z11gtOperationIiET_S1_S1_EELj256EEvPS1_S2_l_param_1,
	.param .u64 _Z6reduceIiXadL_Z11gtOperationIiET_S1_S1_EELj256EEvPS1_S2_l_param_2
)
{
	.reg .pred 	%p<7>;
	.reg .b32 	%r<43>;
	.reg .b64 	%rd<15>;
	// demoted variable
	.shared .align 4 .b8 _ZZ6reduceIiXadL_Z11gtOperationIiET_S1_S1_EELj256EEvPS1_S2_lE10sharedData[4096];
	ld.param.u64 	%rd6, [_Z6reduceIiXadL_Z11gtOperationIiET_S1_S1_EELj256EEvPS1_S2_l_param_0];
	ld.param.u64 	%rd7, [_Z6reduceIiXadL_Z11gtOperationIiET_S1_S1_EELj256EEvPS1_S2_l_param_1];
	ld.param.u64 	%rd8, [_Z6reduceIiXadL_Z11gtOperationIiET_S1_S1_EELj256EEvPS1_S2_l_param_2];
	mov.u32 	%r1, %tid.x;
	mov.u32 	%r2, %ctaid.x;
	shl.b32 	%r6, %r2, 9;
	add.s32 	%r7, %r6, %r1;
	cvt.u64.u32 	%rd14, %r7;
	shl.b32 	%r8, %r1, 2;
	mov.u32 	%r9, _ZZ6reduceIiXadL_Z11gtOperationIiET_S1_S1_EELj256EEvPS1_S2_lE10sharedData;
	add.s32 	%r3, %r9, %r8;
	mov.b32 	%r10, 0;
	st.shared.u32 	[%r3], %r10;
	setp.le.u64 	%p1, %rd8, %rd14;
	@%p1 bra 	$L__BB2_4;
	mov.u32 	%r12, %nctaid.x;
	shl.b32 	%r13, %r12, 9;
	cvt.u64.u32 	%rd2, %r13;
	cvta.to.global.u64 	%rd3, %rd6;
	mov.b32 	%r42, 0;
$L__BB2_2:
	shl.b64 	%rd9, %rd14, 2;
	add.s64 	%rd10, %rd3, %rd9;
	ld.global.u32 	%r14, [%rd10];
	ld.global.u32 	%r15, [%rd10+1024];
	max.s32 	%r16, %r14, %r15;
	max.s32 	%r42, %r42, %r16;
	add.s64 	%rd14, %rd14, %rd2;
	setp.lt.u64 	%p2, %rd14, %rd8;
	@%p2 bra 	$L__BB2_2;
	st.shared.u32 	[%r3], %r42;
$L__BB2_4:
	bar.sync 	0;
	setp.gt.u32 	%p3, %r1, 127;
	@%p3 bra 	$L__BB2_6;
	ld.shared.u32 	%r17, [%r3];
	ld.shared.u32 	%r18, [%r3+512];
	max.s32 	%r19, %r17, %r18;
	st.shared.u32 	[%r3], %r19;
$L__BB2_6:
	bar.sync 	0;
	setp.gt.u32 	%p4, %r1, 63;
	@%p4 bra 	$L__BB2_8;
	ld.shared.u32 	%r20, [%r3];
	ld.shared.u32 	%r21, [%r3+256];
	max.s32 	%r22, %r20, %r21;
	st.shared.u32 	[%r3], %r22;
$L__BB2_8:
	bar.sync 	0;
	setp.gt.u32 	%p5, %r1, 31;
	@%p5 bra 	$L__BB2_11;
	ld.volatile.shared.u32 	%r23, [%r3];
	ld.volatile.shared.u32 	%r24, [%r3+128];
	max.s32 	%r25, %r23, %r24;
	st.volatile.shared.u32 	[%r3], %r25;
	ld.volatile.shared.u32 	%r26, [%r3];
	ld.volatile.shared.u32 	%r27, [%r3+64];
	max.s32 	%r28, %r26, %r27;
	st.volatile.shared.u32 	[%r3], %r28;
	ld.volatile.shared.u32 	%r29, [%r3];
	ld.volatile.shared.u32 	%r30, [%r3+32];
	max.s32 	%r31, %r29, %r30;
	st.volatile.shared.u32 	[%r3], %r31;
	ld.volatile.shared.u32 	%r32, [%r3];
	ld.volatile.shared.u32 	%r33, [%r3+16];
	max.s32 	%r34, %r32, %r33;
	st.volatile.shared.u32 	[%r3], %r34;
	ld.volatile.shared.u32 	%r35, [%r3];
	ld.volatile.shared.u32 	%r36, [%r3+8];
	max.s32 	%r37, %r35, %r36;
	st.volatile.shared.u32 	[%r3], %r37;
	ld.volatile.shared.u32 	%r38, [%r3];
	ld.volatile.shared.u32 	%r39, [%r3+4];
	max.s32 	%r40, %r38, %r39;
	st.volatile.shared.u32 	[%r3], %r40;
	setp.ne.s32 	%p6, %r1, 0;
	@%p6 bra 	$L__BB2_11;
	ld.shared.u32 	%r41, [_ZZ6reduceIiXadL_Z11gtOperationIiET_S1_S1_EELj256EEvPS1_S2_lE10sharedData];
	cvta.to.global.u64 	%rd11, %rd7;
	mul.wide.u32 	%rd12, %r2, 4;
	add.s64 	%rd13, %rd11, %rd12;
	st.global.u32 	[%rd13], %r41;
$L__BB2_11:
	ret;

}
	// .globl	_Z6reduceIiXadL_Z11gtOperationIiET_S1_S1_EELj128EEvPS1_S2_l
.visible .entry _Z6reduceIiXadL_Z11gtOperationIiET_S1_S1_EELj128EEvPS1_S2_l(
	.param .u64 .ptr .align 1 _Z6reduceIiXadL_Z11gtOperationIiET_S1_S1_EELj128EEvPS1_S2_l_param_0,
	.param .u64 .ptr .align 1 _Z6reduceIiXadL_Z11gtOperationIiET_S1_S1_EELj128EEvPS1_S2_l_param_1,
	.param .u64 _Z6reduceIiXadL_Z11gtOperationIiET_S1_S1_EELj128EEvPS1_S2_l_param_2
)
{
	.reg .pred 	%p<6>;
	.reg .b32 	%r<40>;
	.reg .b64 	%rd<15>;
	// demoted variable
	.shared .align 4 .b8 _ZZ6reduceIiXadL_Z11gtOperationIiET_S1_S1_EELj128EEvPS1_S2_lE10sharedData[2048];
	ld.param.u64 	%rd6, [_Z6reduceIiXadL_Z11gtOperationIiET_S1_S1_EELj128EEvPS1_S2_l_param_0];
	ld.param.u64 	%rd7, [_Z6reduceIiXadL_Z11gtOperationIiET_S1_S1_EELj128EEvPS1_S2_l_param_1];
	ld.param.u64 	%rd8, [_Z6reduceIiXadL_Z11gtOperationIiET_S1_S1_EELj128EEvPS1_S2_l_param_2];
	mov.u32 	%r1, %tid.x;
	mov.u32 	%r2, %ctaid.x;
	shl.b32 	%r6, %r2, 8;
	add.s32 	%r7, %r6, %r1;
	cvt.u64.u32 	%rd14, %r7;
	shl.b32 	%r8, %r1, 2;
	mov.u32 	%r9, _ZZ6reduceIiXadL_Z11gtOperationIiET_S1_S1_EELj128EEvPS1_S2_lE10sharedData;
	add.s32 	%r3, %r9, %r8;
	mov.b32 	%r10, 0;
	st.shared.u32 	[%r3], %r10;
	setp.le.u64 	%p1, %rd8, %rd14;
	@%p1 bra 	$L__BB3_4;
	mov.u32 	%r12, %nctaid.x;
	shl.b32 	%r13, %r12, 8;
	cvt.u64.u32 	%rd2, %r13;
	cvta.to.global.u64 	%rd3, %rd6;
	mov.b32 	%r39, 0;
$L__BB3_2:
	shl.b64 	%rd9, %rd14, 2;
	add.s64 	%rd10, %rd3, %rd9;
	ld.global.u32 	%r14, [%rd10];
	ld.global.u32 	%r15, [%rd10+512];
	max.s32 	%r16, %r14, %r15;
	max.s32 	%r39, %r39, %r16;
	add.s64 	%rd14, %rd14, %rd2;
	setp.lt.u64 	%p2, %rd14, %rd8;
	@%p2 bra 	$L__BB3_2;
	st.shared.u32 	[%r3], %r39;
$L__BB3_4:
	bar.sync 	0;
	setp.gt.u32 	%p3, %r1, 63;
	@%p3 bra 	$L__BB3_6;
	ld.shared.u32 	%r17, [%r3];
	ld.shared.u32 	%r18, [%r3+256];
	max.s32 	%r19, %r17, %r18;
	st.shared.u32 	[%r3], %r19;
$L__BB3_6:
	bar.sync 	0;
	setp.gt.u32 	%p4, %r1, 31;
	@%p4 bra 	$L__BB3_9;
	ld.volatile.shared.u32 	%r20, [%r3];
	ld.volatile.shared.u32 	%r21, [%r3+128];
	max.s32 	%r22, %r20, %r21;
	st.volatile.shared.u32 	[%r3], %r22;
	ld.volatile.shared.u32 	%r23, [%r3];
	ld.volatile.shared.u32 	%r24, [%r3+64];
	max.s32 	%r25, %r23, %r24;
	st.volatile.shared.u32 	[%r3], %r25;
	ld.volatile.shared.u32 	%r26, [%r3];
	ld.volatile.shared.u32 	%r27, [%r3+32];
	max.s32 	%r28, %r26, %r27;
	st.volatile.shared.u32 	[%r3], %r28;
	ld.volatile.shared.u32 	%r29, [%r3];
	ld.volatile.shared.u32 	%r30, [%r3+16];
	max.s32 	%r31, %r29, %r30;
	st.volatile.shared.u32 	[%r3], %r31;
	ld.volatile.shared.u32 	%r32, [%r3];
	ld.volatile.shared.u32 	%r33, [%r3+8];
	max.s32 	%r34, %r32, %r33;
	st.volatile.shared.u32 	[%r3], %r34;
	ld.volatile.shared.u32 	%r35, [%r3];
	ld.volatile.shared.u32 	%r36, [%r3+4];
	max.s32 	%r37, %r35, %r36;
	st.volatile.shared.u32 	[%r3], %r37;
	setp.ne.s32 	%p5, %r1, 0;
	@%p5 bra 	$L__BB3_9;
	ld.shared.u32 	%r38, [_ZZ6reduceIiXadL_Z11gtOperationIiET_S1_S1_EELj128EEvPS1_S2_lE10sharedData];
	cvta.to.global.u64 	%rd11, %rd7;
	mul.wide.u32 	%rd12, %r2, 4;
	add.s64 	%rd13, %rd11, %rd12;
	st.global.u32 	[%rd13], %r38;
$L__BB3_9:
	ret;

}
	// .globl	_Z6reduceIiXadL_Z11gtOperationIiET_S1_S1_EELj64EEvPS1_S2_l
.visible .entry _Z6reduceIiXadL_Z11gtOperationIiET_S1_S1_EELj64EEvPS1_S2_l(
	.param .u64 .ptr .align 1 _Z6reduceIiXadL_Z11gtOperationIiET_S1_S1_EELj64EEvPS1_S2_l_param_0,
	.param .u64 .ptr .align 1 _Z6reduceIiXadL_Z11gtOperationIiET_S1_S1_EELj64EEvPS1_S2_l_param_1,
	.param .u64 _Z6reduceIiXadL_Z11gtOperationIiET_S1_S1_EELj64EEvPS1_S2_l_param_2
)
{
	.reg .pred 	%p<5>;
	.reg .b32 	%r<37>;
	.reg .b64 	%rd<15>;
	// demoted variable
	.shared .align 4 .b8 _ZZ6reduceIiXadL_Z11gtOperationIiET_S1_S1_EELj64EEvPS1_S2_lE10sharedData[1024];
	ld.param.u64 	%rd6, [_Z6reduceIiXadL_Z11gtOperationIiET_S1_S1_EELj64EEvPS1_S2_l_param_0];
	ld.param.u64 	%rd7, [_Z6reduceIiXadL_Z11gtOperationIiET_S1_S1_EELj64EEvPS1_S2_l_param_1];
	ld.param.u64 	%rd8, [_Z6reduceIiXadL_Z11gtOperationIiET_S1_S1_EELj64EEvPS1_S2_l_param_2];
	mov.u32 	%r1, %tid.x;
	mov.u32 	%r2, %ctaid.x;
	shl.b32 	%r6, %r2, 7;
	add.s32 	%r7, %r6, %r1;
	cvt.u64.u32 	%rd14, %r7;
	shl.b32 	%r8, %r1, 2;
	mov.u32 	%r9, _ZZ6reduceIiXadL_Z11gtOperationIiET_S1_S1_EELj64EEvPS1_S2_lE10sharedData;
	add.s32 	%r3, %r9, %r8;
	mov.b32 	%r10, 0;
	st.shared.u32 	[%r3], %r10;
	setp.le.u64 	%p1, %rd8, %rd14;
	@%p1 bra 	$L__BB4_4;
	mov.u32 	%r12, %nctaid.x;
	shl.b32 	%r13, %r12, 7;
	cvt.u64.u32 	%rd2, %r13;
	cvta.to.global.u64 	%rd3, %rd6;
	mov.b32 	%r36, 0;
$L__BB4_2:
	shl.b64 	%rd9, %rd14, 2;
	add.s64 	%rd10, %rd3, %rd9;
	ld.global.u32 	%r14, [%rd10];
	ld.global.u32 	%r15, [%rd10+256];
	max.s32 	%r16, %r14, %r15;
	max.s32 	%r36, %r36, %r16;
	add.s64 	%rd14, %rd14, %rd2;
	setp.lt.u64 	%p2, %rd14, %rd8;
	@%p2 bra 	$L__BB4_2;
	st.shared.u32 	[%r3], %r36;
$L__BB4_4:
	bar.sync 	0;
	setp.gt.u32 	%p3, %r1, 31;
	@%p3 bra 	$L__BB4_7;
	ld.volatile.shared.u32 	%r17, [%r3];
	ld.volatile.shared.u32 	%r18, [%r3+128];
	max.s32 	%r19, %r17, %r18;
	st.volatile.shared.u32 	[%r3], %r19;
	ld.volatile.shared.u32 	%r20, [%r3];
	ld.volatile.shared.u32 	%r21, [%r3+64];
	max.s32 	%r22, %r20, %r21;
	st.volatile.shared.u32 	[%r3], %r22;
	ld.volatile.shared.u32 	%r23, [%r3];
	ld.volatile.shared.u32 	%r24, [%r3+32];
	max.s32 	%r25, %r23, %r24;
	st.volatile.shared.u32 	[%r3], %r25;
	ld.volatile.shared.u32 	%r26, [%r3];
	ld.volatile.shared.u32 	%r27, [%r3+16];
	max.s32 	%r28, %r26, %r27;
	st.volatile.shared.u32 	[%r3], %r28;
	ld.volatile.shared.u32 	%r29, [%r3];
	ld.volatile.shared.u32 	%r30, [%r3+8];
	max.s32 	%r31, %r29, %r30;
	st.volatile.shared.u32 	[%r3], %r31;
	ld.volatile.shared.u32 	%r32, [%r3];
	ld.volatile.shared.u32 	%r33, [%r3+4];
	max.s32 	%r34, %r32, %r33;
	st.volatile.shared.u32 	[%r3], %r34;
	setp.ne.s32 	%p4, %r1, 0;
	@%p4 bra 	$L__BB4_7;
	ld.shared.u32 	%r35, [_ZZ6reduceIiXadL_Z11gtOperationIiET_S1_S1_EELj64EEvPS1_S2_lE10sharedData];
	cvta.to.global.u64 	%rd11, %rd7;
	mul.wide.u32 	%rd12, %r2, 4;
	add.s64 	%rd13, %rd11, %rd12;
	st.global.u32 	[%rd13], %r35;
$L__BB4_7:
	ret;

}
	// .globl	_Z6reduceIiXadL_Z11gtOperationIiET_S1_S1_EELj32EEvPS1_S2_l
.visible .entry _Z6reduceIiXadL_Z11gtOperationIiET_S1_S1_EELj32EEvPS1_S2_l(
	.param .u64 .ptr .align 1 _Z6reduceIiXadL_Z11gtOperationIiET_S1_S1_EELj32EEvPS1_S2_l_param_0,
	.param .u64 .ptr .align 1 _Z6reduceIiXadL_Z11gtOperationIiET_S1_S1_EELj32EEvPS1_S2_l_param_1,
	.param .u64 _Z6reduceIiXadL_Z11gtOperationIiET_S1_S1_EELj32EEvPS1_S2_l_param_2
)
{
	.reg .pred 	%p<5>;
	.reg .b32 	%r<34>;
	.reg .b64 	%rd<15>;
	// demoted variable
	.shared .align 4 .b8 _ZZ6reduceIiXadL_Z11gtOperationIiET_S1_S1_EELj32EEvPS1_S2_lE10sharedData[512];
	ld.param.u64 	%rd6, [_Z6reduceIiXadL_Z11gtOperationIiET_S1_S1_EELj32EEvPS1_S2_l_param_0];
	ld.param.u64 	%rd7, [_Z6reduceIiXadL_Z11gtOperationIiET_S1_S1_EELj32EEvPS1_S2_l_param_1];
	ld.param.u64 	%rd8, [_Z6reduceIiXadL_Z11gtOperationIiET_S1_S1_EELj32EEvPS1_S2_l_param_2];
	mov.u32 	%r1, %tid.x;
	mov.u32 	%r2, %ctaid.x;
	shl.b32 	%r6, %r2, 6;
	add.s32 	%r7, %r6, %r1;
	cvt.u64.u32 	%rd14, %r7;
	shl.b32 	%r8, %r1, 2;
	mov.u32 	%r9, _ZZ6reduceIiXadL_Z11gtOperationIiET_S1_S1_EELj32EEvPS1_S2_lE10sharedData;
	add.s32 	%r3, %r9, %r8;
	mov.b32 	%r10, 0;
	st.shared.u32 	[%r3], %r10;
	setp.le.u64 	%p1, %rd8, %rd14;
	@%p1 bra 	$L__BB5_4;
	mov.u32 	%r12, %nctaid.x;
	shl.b32 	%r13, %r12, 6;
	cvt.u64.u32 	%rd2, %r13;
	cvta.to.global.u64 	%rd3, %rd6;
	mov.b32 	%r33, 0;
$L__BB5_2:
	shl.b64 	%rd9, %rd14, 2;
	add.s64 	%rd10, %rd3, %rd9;
	ld.global.u32 	%r14, [%rd10];
	ld.global.u32 	%r15, [%rd10+128];
	max.s32 	%r16, %r14, %r15;
	max.s32 	%r33, %r33, %r16;
	add.s64 	%rd14, %rd14, %rd2;
	setp.lt.u64 	%p2, %rd14, %rd8;
	@%p2 bra 	$L__BB5_2;
	st.shared.u32 	[%r3], %r33;
$L__BB5_4:
	bar.sync 	0;
	setp.gt.u32 	%p3, %r1, 31;
	@%p3 bra 	$L__BB5_7;
	ld.volatile.shared.u32 	%r17, [%r3];
	ld.volatile.shared.u32 	%r18, [%r3+64];
	max.s32 	%r19, %r17, %r18;
	st.volatile.shared.u32 	[%r3], %r19;
	ld.volatile.shared.u32 	%r20, [%r3];
	ld.volatile.shared.u32 	%r21, [%r3+32];
	max.s32 	%r22, %r20, %r21;
	st.volatile.shared.u32 	[%r3], %r22;
	ld.volatile.shared.u32 	%r23, [%r3];
	ld.volatile.shared.u32 	%r24, [%r3+16];
	max.s32 	%r25, %r23, %r24;
	st.volatile.shared.u32 	[%r3], %r25;
	ld.volatile.shared.u32 	%r26, [%r3];
	ld.volatile.shared.u32 	%r27, [%r3+8];
	max.s32 	%r28, %r26, %r27;
	st.volatile.shared.u32 	[%r3], %r28;
	ld.volatile.shared.u32 	%r29, [%r3];
	ld.volatile.shared.u32 	%r30, [%r3+4];
	max.s32 	%r31, %r29, %r30;
	st.volatile.shared.u32 	[%r3], %r31;
	setp.ne.s32 	%p4, %r1, 0;
	@%p4 bra 	$L__BB5_7;
	ld.shared.u32 	%r32, [_ZZ6reduceIiXadL_Z11gtOperationIiET_S1_S1_EELj32EEvPS1_S2_lE10sharedData];
	cvta.to.global.u64 	%rd11, %rd7;
	mul.wide.u32 	%rd12, %r2, 4;
	add.s64 	%rd13, %rd11, %rd12;
	st.global.u32 	[%rd13], %r32;
$L__BB5_7:
	ret;

}
	// .globl	_Z6reduceIiXadL_Z11gtOperationIiET_S1_S1_EELj16EEvPS1_S2_l
.visible .entry _Z6reduceIiXadL_Z11gtOperationIiET_S1_S1_EELj16EEvPS1_S2_l(
	.param .u64 .ptr .align 1 _Z6reduceIiXadL_Z11gtOperationIiET_S1_S1_EELj16EEvPS1_S2_l_param_0,
	.param .u64 .ptr .align 1 _Z6reduceIiXadL_Z11gtOperationIiET_S1_S1_EELj16EEvPS1_S2_l_param_1,
	.param .u64 _Z6reduceIiXadL_Z11gtOperationIiET_S1_S1_EELj16EEvPS1_S2_l_param_2
)
{
	.reg .pred 	%p<5>;
	.reg .b32 	%r<31>;
	.reg .b64 	%rd<15>;
	// demoted variable
	.shared .align 4 .b8 _ZZ6reduceIiXadL_Z11gtOperationIiET_S1_S1_EELj16EEvPS1_S2_lE10sharedData[256];
	ld.param.u64 	%rd6, [_Z6reduceIiXadL_Z11gtOperationIiET_S1_S1_EELj16EEvPS1_S2_l_param_0];
	ld.param.u64 	%rd7, [_Z6reduceIiXadL_Z11gtOperationIiET_S1_S1_EELj16EEvPS1_S2_l_param_1];
	ld.param.u64 	%rd8, [_Z6reduceIiXadL_Z11gtOperationIiET_S1_S1_EELj16EEvPS1_S2_l_param_2];
	mov.u32 	%r1, %tid.x;
	mov.u32 	%r2, %ctaid.x;
	shl.b32 	%r6, %r2, 5;
	add.s32 	%r7, %r6, %r1;
	cvt.u64.u32 	%rd14, %r7;
	shl.b32 	%r8, %r1, 2;
	mov.u32 	%r9, _ZZ6reduceIiXadL_Z11gtOperationIiET_S1_S1_EELj16EEvPS1_S2_lE10sharedData;
	add.s32 	%r3, %r9, %r8;
	mov.b32 	%r10, 0;
	st.shared.u32 	[%r3], %r10;
	setp.le.u64 	%p1, %rd8, %rd14;
	@%p1 bra 	$L__BB6_4;
	mov.u32 	%r12, %nctaid.x;
	shl.b32 	%r13, %r12, 5;
	cvt.u64.u32 	%rd2, %r13;
	cvta.to.global.u64 	%rd3, %rd6;
	mov.b32 	%r30, 0;
$L__BB6_2:
	shl.b64 	%rd9, %rd14, 2;
	add.s64 	%rd10, %rd3, %rd9;
	ld.global.u32 	%r14, [%rd10];
	ld.global.u32 	%r15, [%rd10+64];
	max.s32 	%r16, %r14, %r15;
	max.s32 	%r30, %r30, %r16;
	add.s64 	%rd14, %rd14, %rd2;
	setp.lt.u64 	%p2, %rd14, %rd8;
	@%p2 bra 	$L__BB6_2;
	st.shared.u32 	[%r3], %r30;
$L__BB6_4:
	bar.sync 	0;
	setp.gt.u32 	%p3, %r1, 31;
	@%p3 bra 	$L__BB6_7;
	ld.volatile.shared.u32 	%r17, [%r3];
	ld.volatile.shared.u32 	%r18, [%r3+32];
	max.s32 	%r19, %r17, %r18;
	st.volatile.shared.u32 	[%r3], %r19;
	ld.volatile.shared.u32 	%r20, [%r3];
	ld.volatile.shared.u32 	%r21, [%r3+16];
	max.s32 	%r22, %r20, %r21;
	st.volatile.shared.u32 	[%r3], %r22;
	ld.volatile.shared.u32 	%r23, [%r3];
	ld.volatile.shared.u32 	%r24, [%r3+8];
	max.s32 	%r25, %r23, %r24;
	st.volatile.shared.u32 	[%r3], %r25;
	ld.volatile.shared.u32 	%r26, [%r3];
	ld.volatile.shared.u32 	%r27, [%r3+4];
	max.s32 	%r28, %r26, %r27;
	st.volatile.shared.u32 	[%r3], %r28;
	setp.ne.s32 	%p4, %r1, 0;
	@%p4 bra 	$L__BB6_7;
	ld.shared.u32 	%r29, [_ZZ6reduceIiXadL_Z11gtOperationIiET_S1_S1_EELj16EEvPS1_S2_lE10sharedData];
	cvta.to.global.u64 	%rd11, %rd7;
	mul.wide.u32 	%rd12, %r2, 4;
	add.s64 	%rd13, %rd11, %rd12;
	st.global.u32 	[%rd13], %r29;
$L__BB6_7:
	ret;

}
	// .globl	_Z6reduceIiXadL_Z11gtOperationIiET_S1_S1_EELj8EEvPS1_S2_l
.visible .entry _Z6reduceIiXadL_Z11gtOperationIiET_S1_S1_EELj8EEvPS1_S2_l(
	.param .u64 .ptr .align 1 _Z6reduceIiXadL_Z11gtOperationIiET_S1_S1_EELj8EEvPS1_S2_l_param_0,
	.param .u64 .ptr .align 1 _Z6reduceIiXadL_Z11gtOperationIiET_S1_S1_EELj8EEvPS1_S2_l_param_1,
	.param .u64 _Z6reduceIiXadL_Z11gtOperationIiET_S1_S1_EELj8EEvPS1_S2_l_param_2
)
{
	.reg .pred 	%p<5>;
	.reg .b32 	%r<28>;
	.reg .b64 	%rd<15>;
	// demoted variable
	.shared .align 4 .b8 _ZZ6reduceIiXadL_Z11gtOperationIiET_S1_S1_EELj8EEvPS1_S2_lE10sharedData[128];
	ld.param.u64 	%rd6, [_Z6reduceIiXadL_Z11gtOperationIiET_S1_S1_EELj8EEvPS1_S2_l_param_0];
	ld.param.u64 	%rd7, [_Z6reduceIiXadL_Z11gtOperationIiET_S1_S1_EELj8EEvPS1_S2_l_param_1];
	ld.param.u64 	%rd8, [_Z6reduceIiXadL_Z11gtOperationIiET_S1_S1_EELj8EEvPS1_S2_l_param_2];
	mov.u32 	%r1, %tid.x;
	mov.u32 	%r2, %ctaid.x;
	shl.b32 	%r6, %r2, 4;
	add.s32 	%r7, %r6, %r1;
	cvt.u64.u32 	%rd14, %r7;
	shl.b32 	%r8, %r1, 2;
	mov.u32 	%r9, _ZZ6reduceIiXadL_Z11gtOperationIiET_S1_S1_EELj8EEvPS1_S2_lE10sharedData;
	add.s32 	%r3, %r9, %r8;
	mov.b32 	%r10, 0;
	st.shared.u32 	[%r3], %r10;
	setp.le.u64 	%p1, %rd8, %rd14;
	@%p1 bra 	$L__BB7_4;
	mov.u32 	%r12, %nctaid.x;
	shl.b32 	%r13, %r12, 4;
	cvt.u64.u32 	%rd2, %r13;
	cvta.to.global.u64 	%rd3, %rd6;
	mov.b32 	%r27, 0;
$L__BB7_2:
	shl.b64 	%rd9, %rd14, 2;
	add.s64 	%rd10, %rd3, %rd9;
	ld.global.u32 	%r14, [%rd10];
	ld.global.u32 	%r15, [%rd10+32];
	max.s32 	%r16, %r14, %r15;
	max.s32 	%r27, %r27, %r16;
	add.s64 	%rd14, %rd14, %rd2;
	setp.lt.u64 	%p2, %rd14, %rd8;
	@%p2 bra 	$L__BB7_2;
	st.shared.u32 	[%r3], %r27;
$L__BB7_4:
	bar.sync 	0;
	setp.gt.u32 	%p3, %r1, 31;
	@%p3 bra 	$L__BB7_7;
	ld.volatile.shared.u32 	%r17, [%r3];
	ld.volatile.shared.u32 	%r18, [%r3+16];
	max.s32 	%r19, %r17, %r18;
	st.volatile.shared.u32 	[%r3], %r19;
	ld.volatile.shared.u32 	%r20, [%r3];
	ld.volatile.shared.u32 	%r21, [%r3+8];
	max.s32 	%r22, %r20, %r21;
	st.volatile.shared.u32 	[%r3], %r22;
	ld.volatile.shared.u32 	%r23, [%r3];
	ld.volatile.shared.u32 	%r24, [%r3+4];
	max.s32 	%r25, %r23, %r24;
	st.volatile.shared.u32 	[%r3], %r25;
	setp.ne.s32 	%p4, %r1, 0;
	@%p4 bra 	$L__BB7_7;
	ld.shared.u32 	%r26, [_ZZ6reduceIiXadL_Z11gtOperationIiET_S1_S1_EELj8EEvPS1_S2_lE10sharedData];
	cvta.to.global.u64 	%rd11, %rd7;
	mul.wide.u32 	%rd12, %r2, 4;
	add.s64 	%rd13, %rd11, %rd12;
	st.global.u32 	[%rd13], %r26;
$L__BB7_7:
	ret;

}
	// .globl	_Z6reduceIiXadL_Z11gtOperationIiET_S1_S1_EELj4EEvPS1_S2_l
.visible .entry _Z6reduceIiXadL_Z11gtOperationIiET_S1_S1_EELj4EEvPS1_S2_l(
	.param .u64 .ptr .align 1 _Z6reduceIiXadL_Z11gtOperationIiET_S1_S1_EELj4EEvPS1_S2_l_param_0,
	.param .u64 .ptr .align 1 _Z6reduceIiXadL_Z11gtOperationIiET_S1_S1_EELj4EEvPS1_S2_l_param_1,
	.param .u64 _Z6reduceIiXadL_Z11gtOperationIiET_S1_S1_EELj4EEvPS1_S2_l_param_2
)
{
	.reg .pred 	%p<5>;
	.reg .b32 	%r<25>;
	.reg .b64 	%rd<15>;
	// demoted variable
	.shared .align 4 .b8 _ZZ6reduceIiXadL_Z11gtOperationIiET_S1_S1_EELj4EEvPS1_S2_lE10sharedData[64];
	ld.param.u64 	%rd6, [_Z6reduceIiXadL_Z11gtOperationIiET_S1_S1_EELj4EEvPS1_S2_l_param_0];
	ld.param.u64 	%rd7, [_Z6reduceIiXadL_Z11gtOperationIiET_S1_S1_EELj4EEvPS1_S2_l_param_1];
	ld.param.u64 	%rd8, [_Z6reduceIiXadL_Z11gtOperationIiET_S1_S1_EELj4EEvPS1_S2_l_param_2];
	mov.u32 	%r1, %tid.x;
	mov.u32 	%r2, %ctaid.x;
	shl.b32 	%r6, %r2, 3;
	add.s32 	%r7, %r6, %r1;
	cvt.u64.u32 	%rd14, %r7;
	shl.b32 	%r8, %r1, 2;
	mov.u32 	%r9, _ZZ6reduceIiXadL_Z11gtOperationIiET_S1_S1_EELj4EEvPS1_S2_lE10sharedData;
	add.s32 	%r3, %r9, %r8;
	mov.b32 	%r10, 0;
	st.shared.u32 	[%r3], %r10;
	setp.le.u64 	%p1, %rd8, %rd14;
	@%p1 bra 	$L__BB8_4;
	mov.u32 	%r12, %nctaid.x;
	shl.b32 	%r13, %r12, 3;
	cvt.u64.u32 	%rd2, %r13;
	cvta.to.global.u64 	%rd3, %rd6;
	mov.b32 	%r24, 0;
$L__BB8_2:
	shl.b64 	%rd9, %rd14, 2;
	add.s64 	%rd10, %rd3, %rd9;
	ld.global.u32 	%r14, [%rd10];
	ld.global.u32 	%r15, [%rd10+16];
	max.s32 	%r16, %r14, %r15;
	max.s32 	%r24, %r24, %r16;
	add.s64 	%rd14, %rd14, %rd2;
	setp.lt.u64 	%p2, %rd14, %rd8;
	@%p2 bra 	$L__BB8_2;
	st.shared.u32 	[%r3], %r24;
$L__BB8_4:
	bar.sync 	0;
	setp.gt.u32 	%p3, %r1, 31;
	@%p3 bra 	$L__BB8_7;
	ld.volatile.shared.u32 	%r17, [%r3];
	ld.volatile.shared.u32 	%r18, [%r3+8];
	max.s32 	%r19, %r17, %r18;
	st.volatile.shared.u32 	[%r3], %r19;
	ld.volatile.shared.u32 	%r20, [%r3];
	ld.volatile.shared.u32 	%r21, [%r3+4];
	max.s32 	%r22, %r20, %r21;
	st.volatile.shared.u32 	[%r3], %r22;
	setp.ne.s32 	%p4, %r1, 0;
	@%p4 bra 	$L__BB8_7;
	ld.shared.u32 	%r23, [_ZZ6reduceIiXadL_Z11gtOperationIiET_S1_S1_EELj4EEvPS1_S2_lE10sharedData];
	cvta.to.global.u64 	%rd11, %rd7;
	mul.wide.u32 	%rd12, %r2, 4;
	add.s64 	%rd13, %rd11, %rd12;
	st.global.u32 	[%rd13], %r23;
$L__BB8_7:
	ret;

}
	// .globl	_Z6reduceIiXadL_Z11gtOperationIiET_S1_S1_EELj2EEvPS1_S2_l
.visible .entry _Z6reduceIiXadL_Z11gtOperationIiET_S1_S1_EELj2EEvPS1_S2_l(
	.param .u64 .ptr .align 1 _Z6reduceIiXadL_Z11gtOperationIiET_S1_S1_EELj2EEvPS1_S2_l_param_0,
	.param .u64 .ptr .align 1 _Z6reduceIiXadL_Z11gtOperationIiET_S1_S1_EELj2EEvPS1_S2_l_param_1,
	.param .u64 _Z6reduceIiXadL_Z11gtOperationIiET_S1_S1_EELj2EEvPS1_S2_l_param_2
)
{
	.reg .pred 	%p<5>;
	.reg .b32 	%r<22>;
	.reg .b64 	%rd<15>;
	// demoted variable
	.shared .align 4 .b8 _ZZ6reduceIiXadL_Z11gtOperationIiET_S1_S1_EELj2EEvPS1_S2_lE10sharedData[32];
	ld.param.u64 	%rd6, [_Z6reduceIiXadL_Z11gtOperationIiET_S1_S1_EELj2EEvPS1_S2_l_param_0];
	ld.param.u64 	%rd7, [_Z6reduceIiXadL_Z11gtOperationIiET_S1_S1_EELj2EEvPS1_S2_l_param_1];
	ld.param.u64 	%rd8, [_Z6reduceIiXadL_Z11gtOperationIiET_S1_S1_EELj2EEvPS1_S2_l_param_2];
	mov.u32 	%r1, %tid.x;
	mov.u32 	%r2, %ctaid.x;
	shl.b32 	%r6, %r2, 2;
	add.s32 	%r7, %r6, %r1;
	cvt.u64.u32 	%rd14, %r7;
	shl.b32 	%r8, %r1, 2;
	mov.u32 	%r9, _ZZ6reduceIiXadL_Z11gtOperationIiET_S1_S1_EELj2EEvPS1_S2_lE10sharedData;
	add.s32 	%r3, %r9, %r8;
	mov.b32 	%r10, 0;
	st.shared.u32 	[%r3], %r10;
	setp.le.u64 	%p1, %rd8, %rd14;
	@%p1 bra 	$L__BB9_4;
	mov.u32 	%r12, %nctaid.x;
	shl.b32 	%r13, %r12, 2;
	cvt.u64.u32 	%rd2, %r13;
	cvta.to.global.u64 	%rd3, %rd6;
	mov.b32 	%r21, 0;
$L__BB9_2:
	shl.b64 	%rd9, %rd14, 2;
	add.s64 	%rd10, %rd3, %rd9;
	ld.global.u32 	%r14, [%rd10];
	ld.global.u32 	%r15, [%rd10+8];
	max.s32 	%r16, %r14, %r15;
	max.s32 	%r21, %r21, %r16;
	add.s64 	%rd14, %rd14, %rd2;
	setp.lt.u64 	%p2, %rd14, %rd8;
	@%p2 bra 	$L__BB9_2;
	st.shared.u32 	[%r3], %r21;
$L__BB9_4:
	bar.sync 	0;
	setp.gt.u32 	%p3, %r1, 31;
	@%p3 bra 	$L__BB9_7;
	ld.volatile.shared.u32 	%r17, [%r3];
	ld.volatile.shared.u32 	%r18, [%r3+4];
	max.s32 	%r19, %r17, %r18;
	st.volatile.shared.u32 	[%r3], %r19;
	setp.ne.s32 	%p4, %r1, 0;
	@%p4 bra 	$L__BB9_7;
	ld.shared.u32 	%r20, [_ZZ6reduceIiXadL_Z11gtOperationIiET_S1_S1_EELj2EEvPS1_S2_lE10sharedData];
	cvta.to.global.u64 	%rd11, %rd7;
	mul.wide.u32 	%rd12, %r2, 4;
	add.s64 	%rd13, %rd11, %rd12;
	st.global.u32 	[%rd13], %r20;
$L__BB9_7:
	ret;

}
	// .globl	_Z6reduceIiXadL_Z11gtOperationIiET_S1_S1_EELj1EEvPS1_S2_l
.visible .entry _Z6reduceIiXadL_Z11gtOperationIiET_S1_S1_EELj1EEvPS1_S2_l(
	.param .u64 .ptr .align 1 _Z6reduceIiXadL_Z11gtOperationIiET_S1_S1_EELj1EEvPS1_S2_l_param_0,
	.param .u64 .ptr .align 1 _Z6reduceIiXadL_Z11gtOperationIiET_S1_S1_EELj1EEvPS1_S2_l_param_1,
	.param .u64 _Z6reduceIiXadL_Z11gtOperationIiET_S1_S1_EELj1EEvPS1_S2_l_param_2
)
{
	.reg .pred 	%p<4>;
	.reg .b32 	%r<19>;
	.reg .b64 	%rd<15>;
	// demoted variable
	.shared .align 4 .b8 _ZZ6reduceIiXadL_Z11gtOperationIiET_S1_S1_EELj1EEvPS1_S2_lE10sharedData[16];
	ld.param.u64 	%rd6, [_Z6reduceIiXadL_Z11gtOperationIiET_S1_S1_EELj1EEvPS1_S2_l_param_0];
	ld.param.u64 	%rd7, [_Z6reduceIiXadL_Z11gtOperationIiET_S1_S1_EELj1EEvPS1_S2_l_param_1];
	ld.param.u64 	%rd8, [_Z6reduceIiXadL_Z11gtOperationIiET_S1_S1_EELj1EEvPS1_S2_l_param_2];
	mov.u32 	%r1, %tid.x;
	mov.u32 	%r2, %ctaid.x;
	shl.b32 	%r6, %r2, 1;
	add.s32 	%r7, %r6, %r1;
	cvt.u64.u32 	%rd14, %r7;
	shl.b32 	%r8, %r1, 2;
	mov.u32 	%r9, _ZZ6reduceIiXadL_Z11gtOperationIiET_S1_S1_EELj1EEvPS1_S2_lE10sharedData;
	add.s32 	%r3, %r9, %r8;
	mov.b32 	%r10, 0;
	st.shared.u32 	[%r3], %r10;
	setp.le.u64 	%p1, %rd8, %rd14;
	@%p1 bra 	$L__BB10_4;
	mov.u32 	%r12, %nctaid.x;
	shl.b32 	%r13, %r12, 1;
	cvt.u64.u32 	%rd2, %r13;
	cvta.to.global.u64 	%rd3, %rd6;
	mov.b32 	%r18, 0;
$L__BB10_2:
	shl.b64 	%rd9, %rd14, 2;
	add.s64 	%rd10, %rd3, %rd9;
	ld.global.u32 	%r14, [%rd10];
	ld.global.u32 	%r15, [%rd10+4];
	max.s32 	%r16, %r14, %r15;
	max.s32 	%r18, %r18, %r16;
	add.s64 	%rd14, %rd14, %rd2;
	setp.lt.u64 	%p2, %rd14, %rd8;
	@%p2 bra 	$L__BB10_2;
	st.shared.u32 	[%r3], %r18;
$L__BB10_4:
	bar.sync 	0;
	setp.ne.s32 	%p3, %r1, 0;
	@%p3 bra 	$L__BB10_6;
	ld.shared.u32 	%r17, [_ZZ6reduceIiXadL_Z11gtOperationIiET_S1_S1_EELj1EEvPS1_S2_lE10sharedData];
	cvta.to.global.u64 	%rd11, %rd7;
	mul.wide.u32 	%rd12, %r2, 4;
	add.s64 	%rd13, %rd11, %rd12;
	st.global.u32 	[%rd13], %r17;
$L__BB10_6:
	ret;

}


// ===== COMPILED SASS (sm_100) =====

	.target	sm_100

	.elftype	@"ET_EXEC"


//--------------------- .note.nv.tkinfo           --------------------------
	.section	.note.nv.tkinfo,"",@"SHT_NOTE"
	.sectionflags	@"SHF_NOTE_NV_TKINFO"
	.tkinfo
        /*0018*/ 	.word	0x00000002
        /*0030*/ 	.string	""
        /*0030*/ 	.string	"ptxas"
        /*0030*/ 	.string	"Cuda compilation tools, release 13.0, V13.0.88"
        /*0030*/ 	.string	"Build cuda_13.0.r13.0/compiler.36424714_0"
        /*0030*/ 	.string	"-arch sm_100 -m 64 "



//--------------------- .note.nv.cuinfo           --------------------------
	.section	.note.nv.cuinfo,"",@"SHT_NOTE"
	.sectionflags	@"SHF_NOTE_NV_CUINFO"
        /*0018*/ 	.short	0x0002
        /*001a*/ 	.short	0x0064
        /*001c*/ 	.short	0x0082
	.zero		2


//--------------------- .nv.info                  --------------------------
	.section	.nv.info,"",@"SHT_CUDA_INFO"
	.align	4


	//----- nvinfo : EIATTR_REGCOUNT
	.align		4
        /*0000*/ 	.byte	0x04, 0x2f
        /*0002*/ 	.short	(.L_1 - .L_0)
	.align		4
.L_0:
        /*0004*/ 	.word	index@(_Z6reduceIiXadL_Z11gtOperationIiET_S1_S1_EELj1024EEvPS1_S2_l)
        /*0008*/ 	.word	0x0000000e


	//----- nvinfo : EIATTR_FRAME_SIZE
	.align		4
.L_1:
        /*000c*/ 	.byte	0x04, 0x11
        /*000e*/ 	.short	(.L_3 - .L_2)
	.align		4
.L_2:
        /*0010*/ 	.word	index@(_Z6reduceIiXadL_Z11gtOperationIiET_S1_S1_EELj1024EEvPS1_S2_l)
        /*0014*/ 	.word	0x00000000


	//----- nvinfo : EIATTR_REGCOUNT
	.align		4
.L_3:
        /*0018*/ 	.byte	0x04, 0x2f
        /*001a*/ 	.short	(.L_5 - .L_4)
	.align		4
.L_4:
        /*001c*/ 	.word	index@(_Z6reduceIiXadL_Z11gtOperationIiET_S1_S1_EELj512EEvPS1_S2_l)
        /*0020*/ 	.word	0x0000000e


	//----- nvinfo : EIATTR_FRAME_SIZE
	.align		4
.L_5:
        /*0024*/ 	.byte	0x04, 0x11
        /*0026*/ 	.short	(.L_7 - .L_6)
	.align		4
.L_6:
        /*0028*/ 	.word	index@(_Z6reduceIiXadL_Z11gtOperationIiET_S1_S1_EELj512EEvPS1_S2_l)
        /*002c*/ 	.word	0x00000000


	//----- nvinfo : EIATTR_REGCOUNT
	.align		4
.L_7:
        /*0030*/ 	.byte	0x04, 0x2f
        /*0032*/ 	.short	(.L_9 - .L_8)
	.align		4
.L_8:
        /*0034*/ 	.word	index@(_Z6reduceIiXadL_Z11gtOperationIiET_S1_S1_EELj256EEvPS1_S2_l)
        /*0038*/ 	.word	0x0000000e


	//----- nvinfo : EIATTR_FRAME_SIZE
	.align		4
.L_9:
        /*003c*/ 	.byte	0x04, 0x11
        /*003e*/ 	.short	(.L_11 - .L_10)
	.align		4
.L_10:
        /*0040*/ 	.word	index@(_Z6reduceIiXadL_Z11gtOperationIiET_S1_S1_EELj256EEvPS1_S2_l)
        /*0044*/ 	.word	0x00000000


	//----- nvinfo : EIATTR_REGCOUNT
	.align		4
.L_11:
        /*0048*/ 	.byte	0x04, 0x2f
        /*004a*/ 	.short	(.L_13 - .L_12)
	.align		4
.L_12:
        /*004c*/ 	.word	index@(_Z6reduceIiXadL_Z11gtOperationIiET_S1_S1_EELj128EEvPS1_S2_l)
        /*0050*/ 	.word	0x0000000e


	//----- nvinfo : EIATTR_FRAME_SIZE
	.align		4
.L_13:
        /*0054*/ 	.byte	0x04, 0x11
        /*0056*/ 	.short	(.L_15 - .L_14)
	.align		4
.L_14:
        /*0058*/ 	.word	index@(_Z6reduceIiXadL_Z11gtOperationIiET_S1_S1_EELj128EEvPS1_S2_l)
        /*005c*/ 	.word	0x00000000


	//----- nvinfo : EIATTR_REGCOUNT
	.align		4
.L_15:
        /*0060*/ 	.byte	0x04, 0x2f
        /*0062*/ 	.short	(.L_17 - .L_16)
	.align		4
.L_16:
        /*0064*/ 	.word	index@(_Z6reduceIiXadL_Z11gtOperationIiET_S1_S1_EELj64EEvPS1_S2_l)
        /*0068*/ 	.word	0x0000000e


	//----- nvinfo : EIATTR_FRAME_SIZE
	.align		4
.L_17:
        /*006c*/ 	.byte	0x04, 0x11
        /*006e*/ 	.short	(.L_19 - .L_18)
	.align		4
.L_18:
        /*0070*/ 	.word	index@(_Z6reduceIiXadL_Z11gtOperationIiET_S1_S1_EELj64EEvPS1_S2_l)
        /*0074*/ 	.word	0x00000000


	//----- nvinfo : EIATTR_REGCOUNT
	.align		4
.L_19:
        /*0078*/ 	.byte	0x04, 0x2f
        /*007a*/ 	.short	(.L_21 - .L_20)
	.align		4
.L_20:
        /*007c*/ 	.word	index@(_Z6reduceIiXadL_Z11gtOperationIiET_S1_S1_EELj32EEvPS1_S2_l)
        /*0080*/ 	.word	0x0000000e


	//----- nvinfo : EIATTR_FRAME_SIZE
	.align		4
.L_21:
        /*0084*/ 	.byte	0x04, 0x11
        /*0086*/ 	.short	(.L_23 - .L_22)
	.align		4
.L_22:
        /*0088*/ 	.word	index@(_Z6reduceIiXadL_Z11gtOperationIiET_S1_S1_EELj32EEvPS1_S2_l)
        /*008c*/ 	.word	0x00000000


	//----- nvinfo : EIATTR_REGCOUNT
	.align		4
.L_23:
        /*0090*/ 	.byte	0x04, 0x2f
        /*0092*/ 	.short	(.L_25 - .L_24)
	.align		4
.L_24:
        /*0094*/ 	.word	index@(_Z6reduceIiXadL_Z11gtOperationIiET_S1_S1_EELj16EEvPS1_S2_l)
        /*0098*/ 	.word	0x0000000e


	//----- nvinfo : EIATTR_FRAME_SIZE
	.align		4
.L_25:
        /*009c*/ 	.byte	0x04, 0x11
        /*009e*/ 	.short	(.L_27 - .L_26)
	.align		4
.L_26:
        /*00a0*/ 	.word	index@(_Z6reduceIiXadL_Z11gtOperationIiET_S1_S1_EELj16EEvPS1_S2_l)
        /*00a4*/ 	.word	0x00000000


	//----- nvinfo : EIATTR_REGCOUNT
	.align		4
.L_27:
        /*00a8*/ 	.byte	0x04, 0x2f
        /*00aa*/ 	.short	(.L_29 - .L_28)
	.align		4
.L_28:
        /*00ac*/ 	.word	index@(_Z6reduceIiXadL_Z11gtOperationIiET_S1_S1_EELj8EEvPS1_S2_l)
        /*00b0*/ 	.word	0x0000000e


	//----- nvinfo : EIATTR_FRAME_SIZE
	.align		4
.L_29:
        /*00b4*/ 	.byte	0x04, 0x11
        /*00b6*/ 	.short	(.L_31 - .L_30)
	.align		4
.L_30:
        /*00b8*/ 	.word	index@(_Z6reduceIiXadL_Z11gtOperationIiET_S1_S1_EELj8EEvPS1_S2_l)
        /*00bc*/ 	.word	0x00000000


	//----- nvinfo : EIATTR_REGCOUNT
	.align		4
.L_31:
        /*00c0*/ 	.byte	0x04, 0x2f
        /*00c2*/ 	.short	(.L_33 - .L_32)
	.align		4
.L_32:
        /*00c4*/ 	.word	index@(_Z6reduceIiXadL_Z11gtOperationIiET_S1_S1_EELj4EEvPS1_S2_l)
        /*00c8*/ 	.word	0x0000000e


	//----- nvinfo : EIATTR_FRAME_SIZE
	.align		4
.L_33:
        /*00cc*/ 	.byte	0x04, 0x11
        /*00ce*/ 	.short	(.L_35 - .L_34)
	.align		4
.L_34:
        /*00d0*/ 	.word	index@(_Z6reduceIiXadL_Z11gtOperationIiET_S1_S1_EELj4EEvPS1_S2_l)
        /*00d4*/ 	.word	0x00000000


	//----- nvinfo : EIATTR_REGCOUNT
	.align		4
.L_35:
        /*00d8*/ 	.byte	0x04, 0x2f
        /*00da*/ 	.short	(.L_37 - .L_36)
	.align		4
.L_36:
        /*00dc*/ 	.word	index@(_Z6reduceIiXadL_Z11gtOperationIiET_S1_S1_EELj2EEvPS1_S2_l)
        /*00e0*/ 	.word	0x0000000e


	//----- nvinfo : EIATTR_FRAME_SIZE
	.align		4
.L_37:
        /*00e4*/ 	.byte	0x04, 0x11
        /*00e6*/ 	.short	(.L_39 - .L_38)
	.align		4
.L_38:
        /*00e8*/ 	.word	index@(_Z6reduceIiXadL_Z11gtOperationIiET_S1_S1_EELj2EEvPS1_S2_l)
        /*00ec*/ 	.word	0x00000000


	//----- nvinfo : EIATTR_REGCOUNT
	.align		4
.L_39:
        /*00f0*/ 	.byte	0x04, 0x2f
        /*00f2*/ 	.short	(.L_41 - .L_40)
	.align		4
.L_40:
        /*00f4*/ 	.word	index@(_Z6reduceIiXadL_Z11gtOperationIiET_S1_S1_EELj1EEvPS1_S2_l)
        /*00f8*/ 	.word	0x0000000e


	//----- nvinfo : EIATTR_FRAME_SIZE
	.align		4
.L_41:
        /*00fc*/ 	.byte	0x04, 0x11
        /*00fe*/ 	.short	(.L_43 - .L_42)
	.align		4
.L_42:
        /*0100*/ 	.word	index@(_Z6reduceIiXadL_Z11gtOperationIiET_S1_S1_EELj1EEvPS1_S2_l)
        /*0104*/ 	.word	0x00000000


	//----- nvinfo : EIATTR_MIN_STACK_SIZE
	.align		4
.L_43:
        /*0108*/ 	.byte	0x04, 0x12
        /*010a*/ 	.short	(.L_45 - .L_44)
	.align		4
.L_44:
        /*010c*/ 	.word	index@(_Z6reduceIiXadL_Z11gtOperationIiET_S1_S1_EELj1EEvPS1_S2_l)
        /*0110*/ 	.word	0x00000000


	//----- nvinfo : EIATTR_MIN_STACK_SIZE
	.align		4
.L_45:
        /*0114*/ 	.byte	0x04, 0x12
        /*0116*/ 	.short	(.L_47 - .L_46)
	.align		4
.L_46:
        /*0118*/ 	.word	index@(_Z6reduceIiXadL_Z11gtOperationIiET_S1_S1_EELj2EEvPS1_S2_l)
        /*011c*/ 	.word	0x00000000


	//----- nvinfo : EIATTR_MIN_STACK_SIZE
	.align		4
.L_47:
        /*0120*/ 	.byte	0x04, 0x12
        /*0122*/ 	.short	(.L_49 - .L_48)
	.align		4
.L_48:
        /*0124*/ 	.word	index@(_Z6reduceIiXadL_Z11gtOperationIiET_S1_S1_EELj4EEvPS1_S2_l)
        /*0128*/ 	.word	0x00000000


	//----- nvinfo : EIATTR_MIN_STACK_SIZE
	.align		4
.L_49:
        /*012c*/ 	.byte	0x04, 0x12
        /*012e*/ 	.short	(.L_51 - .L_50)
	.align		4
.L_50:
        /*0130*/ 	.word	index@(_Z6reduceIiXadL_Z11gtOperationIiET_S1_S1_EELj8EEvPS1_S2_l)
        /*0134*/ 	.word	0x00000000


	//----- nvinfo : EIATTR_MIN_STACK_SIZE
	.align		4
.L_51:
        /*0138*/ 	.byte	0x04, 0x12
        /*013a*/ 	.short	(.L_53 - .L_52)
	.align		4
.L_52:
        /*013c*/ 	.word	index@(_Z6reduceIiXadL_Z11gtOperationIiET_S1_S1_EELj16EEvPS1_S2_l)
        /*0140*/ 	.word	0x00000000


	//----- nvinfo : EIATTR_MIN_STACK_SIZE
	.align		4
.L_53:
        /*0144*/ 	.byte	0x04, 0x12
        /*0146*/ 	.short	(.L_55 - .L_54)
	.align		4
.L_54:
        /*0148*/ 	.word	index@(_Z6reduceIiXadL_Z11gtOperationIiET_S1_S1_EELj32EEvPS1_S2_l)
        /*014c*/ 	.word	0x00000000


	//----- nvinfo : EIATTR_MIN_STACK_SIZE
	.align		4
.L_55:
        /*0150*/ 	.byte	0x04, 0x12
        /*0152*/ 	.short	(.L_57 - .L_56)
	.align		4
.L_56:
        /*0154*/ 	.word	index@(_Z6reduceIiXadL_Z11gtOperationIiET_S1_S1_EELj64EEvPS1_S2_l)
        /*0158*/ 	.word	0x00000000


	//----- nvinfo : EIATTR_MIN_STACK_SIZE
	.align		4
.L_57:
        /*015c*/ 	.byte	0x04, 0x12
        /*015e*/ 	.short	(.L_59 - .L_58)
	.align		4
.L_58:
        /*0160*/ 	.word	index@(_Z6reduceIiXadL_Z11gtOperationIiET_S1_S1_EELj128EEvPS1_S2_l)
        /*0164*/ 	.word	0x00000000


	//----- nvinfo : EIATTR_MIN_STACK_SIZE
	.align		4
.L_59:
        /*0168*/ 	.byte	0x04, 0x12
        /*016a*/ 	.short	(.L_61 - .L_60)
	.align		4
.L_60:
        /*016c*/ 	.word	index@(_Z6reduceIiXadL_Z11gtOperationIiET_S1_S1_EELj256EEvPS1_S2_l)
        /*0170*/ 	.word	0x00000000


	//----- nvinfo : EIATTR_MIN_STACK_SIZE
	.align		4
.L_61:
        /*0174*/ 	.byte	0x04, 0x12
        /*0176*/ 	.short	(.L_63 - .L_62)
	.align		4
.L_62:
        /*0178*/ 	.word	index@(_Z6reduceIiXadL_Z11gtOperationIiET_S1_S1_EELj512EEvPS1_S2_l)
        /*017c*/ 	.word	0x00000000


	//----- nvinfo : EIATTR_MIN_STACK_SIZE
	.align		4
.L_63:
        /*0180*/ 	.byte	0x04, 0x12
        /*0182*/ 	.short	(.L_65 - .L_64)
	.align		4
.L_64:
        /*0184*/ 	.word	index@(_Z6reduceIiXadL_Z11gtOperationIiET_S1_S1_EELj1024EEvPS1_S2_l)
        /*0188*/ 	.word	0x00000000
.L_65:


//--------------------- .nv.compat                --------------------------
	.section	.nv.compat,"",@"SHT_CUDA_COMPAT_INFO"
	.align	4
        /*0000*/ 	.byte	0x02, 0x09, 0x00, 0x00, 0x02, 0x02, 0x01, 0x00, 0x02, 0x05, 0x05, 0x00, 0x03, 0x07, 0x01, 0x01
        /*0010*/ 	.byte	0x02, 0x03, 0x00, 0x00, 0x02, 0x06, 0x01, 0x00, 0x04, 0x0b, 0x08, 0x00, 0x09, 0x00, 0x00, 0x00
        /*0020*/ 	.byte	0x00, 0x00, 0x00, 0x00


//--------------------- .nv.info._Z6reduceIiXadL_Z11gtOperationIiET_S1_S1_EELj1EEvPS1_S2_l --------------------------
	.section	.nv.info._Z6reduceIiXadL_Z11gtOperationIiET_S1_S1_EELj1EEvPS1_S2_l,"",@"SHT_CUDA_INFO"
	.sectionflags	@""
	.align	4


	//----- nvinfo : EIATTR_CUDA_API_VERSION
	.align		4
        /*0000*/ 	.byte	0x04, 0x37
        /*0002*/ 	.short	(.L_67 - .L_66)
.L_66:
        /*0004*/ 	.word	0x00000082


	//----- nvinfo : EIATTR_KPARAM_INFO
	.align		4
.L_67:
        /*0008*/ 	.byte	0x04, 0x17
        /*000a*/ 	.short	(.L_69 - .L_68)
.L_68:
        /*000c*/ 	.word	0x00000000
        /*0010*/ 	.short	0x0002
        /*0012*/ 	.short	0x0010
        /*0014*/ 	.byte	0x00, 0xf0, 0x21, 0x00


	//----- nvinfo : EIATTR_KPARAM_INFO
	.align		4
.L_69:
        /*0018*/ 	.byte	0x04, 0x17
        /*001a*/ 	.short	(.L_71 - .L_70)
.L_70:
        /*001c*/ 	.word	0x00000000
        /*0020*/ 	.short	0x0001
        /*0022*/ 	.short	0x0008
        /*0024*/ 	.byte	0x00, 0xf5, 0x21, 0x00


	//----- nvinfo : EIATTR_KPARAM_INFO
	.align		4
.L_71:
        /*0028*/ 	.byte	0x04, 0x17
        /*002a*/ 	.short	(.L_73 - .L_72)
.L_72:
        /*002c*/ 	.word	0x00000000
        /*0030*/ 	.short	0x0000
        /*0032*/ 	.short	0x0000
        /*0034*/ 	.byte	0x00, 0xf5, 0x21, 0x00


	//----- nvinfo : EIATTR_SPARSE_MMA_MASK
	.align		4
.L_73:
        /*0038*/ 	.byte	0x03, 0x50
        /*003a*/ 	.short	0x0000


	//----- nvinfo : EIATTR_MAXREG_COUNT
	.align		4
        /*003c*/ 	.byte	0x03, 0x1b
        /*003e*/ 	.short	0x00ff


	//----- nvinfo : EIATTR_NUM_BARRIERS
	.align		4
        /*0040*/ 	.byte	0x02, 0x4c
        /*0042*/ 	.byte	0x01
	.zero		1


	//----- nvinfo : EIATTR_MERCURY_ISA_VERSION
	.align		4
        /*0044*/ 	.byte	0x03, 0x5f
        /*0046*/ 	.short	0x0101


	//----- nvinfo : EIATTR_VRC_CTA_INIT_COUNT
	.align		4
        /*0048*/ 	.byte	0x02, 0x4a
	.zero		1
	.zero		1


	//----- nvinfo : EIATTR_EXIT_INSTR_OFFSETS
	.align		4
        /*004c*/ 	.byte	0x04, 0x1c
        /*004e*/ 	.short	(.L_75 - .L_74)


	//   ....[0]....
.L_74:
        /*0050*/ 	.word	0x00000240


	//   ....[1]....
        /*0054*/ 	.word	0x00000290


	//----- nvinfo : EIATTR_CRS_STACK_SIZE
	.align		4
.L_75:
        /*0058*/ 	.byte	0x04, 0x1e
        /*005a*/ 	.short	(.L_77 - .L_76)
.L_76:
        /*005c*/ 	.word	0x00000000


	//----- nvinfo : EIATTR_CBANK_PARAM_SIZE
	.align		4
.L_77:
        /*0060*/ 	.byte	0x03, 0x19
        /*0062*/ 	.short	0x0018


	//----- nvinfo : EIATTR_PARAM_CBANK
	.align		4
        /*0064*/ 	.byte	0x04, 0x0a
        /*0066*/ 	.short	(.L_79 - .L_78)
	.align		4
.L_78:
        /*0068*/ 	.word	index@(.nv.constant0._Z6reduceIiXadL_Z11gtOperationIiET_S1_S1_EELj1EEvPS1_S2_l)
        /*006c*/ 	.short	0x0380
        /*006e*/ 	.short	0x0018


	//----- nvinfo : EIATTR_SW_WAR
	.align		4
.L_79:
        /*0070*/ 	.byte	0x04, 0x36
        /*0072*/ 	.short	(.L_81 - .L_80)
.L_80:
        /*0074*/ 	.word	0x00000008
.L_81:


//--------------------- .nv.info._Z6reduceIiXadL_Z11gtOperationIiET_S1_S1_EELj2EEvPS1_S2_l --------------------------
	.section	.nv.info._Z6reduceIiXadL_Z11gtOperationIiET_S1_S1_EELj2EEvPS1_S2_l,"",@"SHT_CUDA_INFO"
	.sectionflags	@""
	.align	4


	//----- nvinfo : EIATTR_CUDA_API_VERSION
	.align		4
        /*0000*/ 	.byte	0x04, 0x37
        /*0002*/ 	.short	(.L_83 - .L_82)
.L_82:
        /*0004*/ 	.word	0x00000082


	//----- nvinfo : EIATTR_KPARAM_INFO
	.align		4
.L_83:
        /*0008*/ 	.byte	0x04, 0x17
        /*000a*/ 	.short	(.L_85 - .L_84)
.L_84:
        /*000c*/ 	.word	0x00000000
        /*0010*/ 	.short	0x0002
        /*0012*/ 	.short	0x0010
        /*0014*/ 	.byte	0x00, 0xf0, 0x21, 0x00


	//----- nvinfo : EIATTR_KPARAM_INFO
	.align		4
.L_85:
        /*0018*/ 	.byte	0x04, 0x17
        /*001a*/ 	.short	(.L_87 - .L_86)
.L_86:
        /*001c*/ 	.word	0x00000000
        /*0020*/ 	.short	0x0001
        /*0022*/ 	.short	0x0008
        /*0024*/ 	.byte	0x00, 0xf5, 0x21, 0x00


	//----- nvinfo : EIATTR_KPARAM_INFO
	.align		4
.L_87:
        /*0028*/ 	.byte	0x04, 0x17
        /*002a*/ 	.short	(.L_89 - .L_88)
.L_88:
        /*002c*/ 	.word	0x00000000
        /*0030*/ 	.short	0x0000
        /*0032*/ 	.short	0x0000
        /*0034*/ 	.byte	0x00, 0xf5, 0x21, 0x00


	//----- nvinfo : EIATTR_SPARSE_MMA_MASK
	.align		4
.L_89:
        /*0038*/ 	.byte	0x03, 0x50
        /*003a*/ 	.short	0x0000


	//----- nvinfo : EIATTR_MAXREG_COUNT
	.align		4
        /*003c*/ 	.byte	0x03, 0x1b
        /*003e*/ 	.short	0x00ff


	//----- nvinfo : EIATTR_NUM_BARRIERS
	.align		4
        /*0040*/ 	.byte	0x02, 0x4c
        /*0042*/ 	.byte	0x01
	.zero		1


	//----- nvinfo : EIATTR_MERCURY_ISA_VERSION
	.align		4
        /*0044*/ 	.byte	0x03, 0x5f
        /*0046*/ 	.short	0x0101


	//----- nvinfo : EIATTR_VRC_CTA_INIT_COUNT
	.align		4
        /*0048*/ 	.byte	0x02, 0x4a
	.zero		1
	.zero		1


	//----- nvinfo : EIATTR_EXIT_INSTR_OFFSETS
	.align		4
        /*004c*/ 	.byte	0x04, 0x1c
        /*004e*/ 	.short	(.L_91 - .L_90)


	//   ....[0]....
.L_90:
        /*0050*/ 	.word	0x00000240


	//   ....[1]....
        /*0054*/ 	.word	0x000002a0


	//   ....[2]....
        /*0058*/ 	.word	0x000002f0


	//----- nvinfo : EIATTR_CRS_STACK_SIZE
	.align		4
.L_91:
        /*005c*/ 	.byte	0x04, 0x1e
        /*005e*/ 	.short	(.L_93 - .L_92)
.L_92:
        /*0060*/ 	.word	0x00000000


	//----- nvinfo : EIATTR_CBANK_PARAM_SIZE
	.align		4
.L_93:
        /*0064*/ 	.byte	0x03, 0x19
        /*0066*/ 	.short	0x0018


	//----- nvinfo : EIATTR_PARAM_CBANK
	.align		4
        /*0068*/ 	.byte	0x04, 0x0a
        /*006a*/ 	.short	(.L_95 - .L_94)
	.align		4
.L_94:
        /*006c*/ 	.word	index@(.nv.constant0._Z6reduceIiXadL_Z11gtOperationIiET_S1_S1_EELj2EEvPS1_S2_l)
        /*0070*/ 	.short	0x0380
        /*0072*/ 	.short	0x0018


	//----- nvinfo : EIATTR_SW_WAR
	.align		4
.L_95:
        /*0074*/ 	.byte	0x04, 0x36
        /*0076*/ 	.short	(.L_97 - .L_96)
.L_96:
        /*0078*/ 	.word	0x00000008
.L_97:


//--------------------- .nv.info._Z6reduceIiXadL_Z11gtOperationIiET_S1_S1_EELj4EEvPS1_S2_l --------------------------
	.section	.nv.info._Z6reduceIiXadL_Z11gtOperationIiET_S1_S1_EELj4EEvPS1_S2_l,"",@"SHT_CUDA_INFO"
	.sectionflags	@""
	.align	4


	//----- nvinfo : EIATTR_CUDA_API_VERSION
	.align		4
        /*0000*/ 	.byte	0x04, 0x37
        /*0002*/ 	.short	(.L_99 - .L_98)
.L_98:
        /*0004*/ 	.word	0x00000082


	//----- nvinfo : EIATTR_KPARAM_INFO
	.align		4
.L_99:
        /*0008*/ 	.byte	0x04, 0x17
        /*000a*/ 	.short	(.L_101 - .L_100)
.L_100:
        /*000c*/ 	.word	0x00000000
        /*0010*/ 	.short	0x0002
        /*0012*/ 	.short	0x0010
        /*0014*/ 	.byte	0x00, 0xf0, 0x21, 0x00


	//----- nvinfo : EIATTR_KPARAM_INFO
	.align		4
.L_101:
        /*0018*/ 	.byte	0x04, 0x17
        /*001a*/ 	.short	(.L_103 - .L_102)
.L_102:
        /*001c*/ 	.word	0x00000000
        /*0020*/ 	.short	0x0001
        /*0022*/ 	.short	0x0008
        /*0024*/ 	.byte	0x00, 0xf5, 0x21, 0x00


	//----- nvinfo : EIATTR_KPARAM_INFO
	.align		4
.L_103:
        /*0028*/ 	.byte	0x04, 0x17
        /*002a*/ 	.short	(.L_105 - .L_104)
.L_104:
        /*002c*/ 	.word	0x00000000
        /*0030*/ 	.short	0x0000
        /*0032*/ 	.short	0x0000
        /*0034*/ 	.byte	0x00, 0xf5, 0x21, 0x00


	//----- nvinfo : EIATTR_SPARSE_MMA_MASK
	.align		4
.L_105:
        /*0038*/ 	.byte	0x03, 0x50
        /*003a*/ 	.short	0x0000


	//----- nvinfo : EIATTR_MAXREG_COUNT
	.align		4
        /*003c*/ 	.byte	0x03, 0x1b
        /*003e*/ 	.short	0x00ff


	//----- nvinfo : EIATTR_NUM_BARRIERS
	.align		4
        /*0040*/ 	.byte	0x02, 0x4c
        /*0042*/ 	.byte	0x01
	.zero		1


	//----- nvinfo : EIATTR_MERCURY_ISA_VERSION
	.align		4
        /*0044*/ 	.byte	0x03, 0x5f
        /*0046*/ 	.short	0x0101


	//----- nvinfo : EIATTR_VRC_CTA_INIT_COUNT
	.align		4
        /*0048*/ 	.byte	0x02, 0x4a
	.zero		1
	.zero		1


	//----- nvinfo : EIATTR_EXIT_INSTR_OFFSETS
	.align		4
        /*004c*/ 	.byte	0x04, 0x1c
        /*004e*/ 	.short	(.L_107 - .L_106)


	//   ....[0]....
.L_106:
        /*0050*/ 	.word	0x00000240


	//   ....[1]....
        /*0054*/ 	.word	0x000002e0


	//   ....[2]....
        /*0058*/ 	.word	0x00000330


	//----- nvinfo : EIATTR_CRS_STACK_SIZE
	.align		4
.L_107:
        /*005c*/ 	.byte	0x04, 0x1e
        /*005e*/ 	.short	(.L_109 - .L_108)
.L_108:
        /*0060*/ 	.word	0x00000000


	//----- nvinfo : EIATTR_CBANK_PARAM_SIZE
	.align		4
.L_109:
        /*0064*/ 	.byte	0x03, 0x19
        /*0066*/ 	.short	0x0018


	//----- nvinfo : EIATTR_PARAM_CBANK
	.align		4
        /*0068*/ 	.byte	0x04, 0x0a
        /*006a*/ 	.short	(.L_111 - .L_110)
	.align		4
.L_110:
        /*006c*/ 	.word	index@(.nv.constant0._Z6reduceIiXadL_Z11gtOperationIiET_S1_S1_EELj4EEvPS1_S2_l)
        /*0070*/ 	.short	0x0380
        /*0072*/ 	.short	0x0018


	//----- nvinfo : EIATTR_SW_WAR
	.align		4
.L_111:
        /*0074*/ 	.byte	0x04, 0x36
        /*0076*/ 	.short	(.L_113 - .L_112)
.L_112:
        /*0078*/ 	.word	0x00000008
.L_113:


//--------------------- .nv.info._Z6reduceIiXadL_Z11gtOperationIiET_S1_S1_EELj8EEvPS1_S2_l --------------------------
	.section	.nv.info._Z6reduceIiXadL_Z11gtOperationIiET_S1_S1_EELj8EEvPS1_S2_l,"",@"SHT_CUDA_INFO"
	.sectionflags	@""
	.align	4


	//----- nvinfo : EIATTR_CUDA_API_VERSION
	.align		4
        /*0000*/ 	.byte	0x04, 0x37
        /*0002*/ 	.short	(.L_115 - .L_114)
.L_114:
        /*0004*/ 	.word	0x00000082


	//----- nvinfo : EIATTR_KPARAM_INFO
	.align		4
.L_115:
        /*0008*/ 	.byte	0x04, 0x17
        /*000a*/ 	.short	(.L_117 - .L_116)
.L_116:
        /*000c*/ 	.word	0x00000000
        /*0010*/ 	.short	0x0002
        /*0012*/ 	.short	0x0010
        /*0014*/ 	.byte	0x00, 0xf0, 0x21, 0x00


	//----- nvinfo : EIATTR_KPARAM_INFO
	.align		4
.L_117:
        /*0018*/ 	.byte	0x04, 0x17
        /*001a*/ 	.short	(.L_119 - .L_118)
.L_118:
        /*001c*/ 	.word	0x00000000
        /*0020*/ 	.short	0x0001
        /*0022*/ 	.short	0x0008
        /*0024*/ 	.byte	0x00, 0xf5, 0x21, 0x00


	//----- nvinfo : EIATTR_KPARAM_INFO
	.align		4
.L_119:
        /*0028*/ 	.byte	0x04, 0x17
        /*002a*/ 	.short	(.L_121 - .L_120)
.L_120:
        /*002c*/ 	.word	0x00000000
        /*0030*/ 	.short	0x0000
        /*0032*/ 	.short	0x0000
        /*0034*/ 	.byte	0x00, 0xf5, 0x21, 0x00


	//----- nvinfo : EIATTR_SPARSE_MMA_MASK
	.align		4
.L_121:
        /*0038*/ 	.byte	0x03, 0x50
        /*003a*/ 	.short	0x0000


	//----- nvinfo : EIATTR_MAXREG_COUNT
	.align		4
        /*003c*/ 	.byte	0x03, 0x1b
        /*003e*/ 	.short	0x00ff


	//----- nvinfo : EIATTR_NUM_BARRIERS
	.align		4
        /*0040*/ 	.byte	0x02, 0x4c
        /*0042*/ 	.byte	0x01
	.zero		1


	//----- nvinfo : EIATTR_MERCURY_ISA_VERSION
	.align		4
        /*0044*/ 	.byte	0x03, 0x5f
        /*0046*/ 	.short	0x0101


	//----- nvinfo : EIATTR_VRC_CTA_INIT_COUNT
	.align		4
        /*0048*/ 	.byte	0x02, 0x4a
	.zero		1
	.zero		1


	//----- nvinfo : EIATTR_EXIT_INSTR_OFFSETS
	.align		4
        /*004c*/ 	.byte	0x04, 0x1c
        /*004e*/ 	.short	(.L_123 - .L_122)


	//   ....[0]....
.L_122:
        /*0050*/ 	.word	0x00000240


	//   ....[1]....
        /*0054*/ 	.word	0x00000320


	//   ....[2]....
        /*0058*/ 	.word	0x00000370


	//----- nvinfo : EIATTR_CRS_STACK_SIZE
	.align		4
.L_123:
        /*005c*/ 	.byte	0x04, 0x1e
        /*005e*/ 	.short	(.L_125 - .L_124)
.L_124:
        /*0060*/ 	.word	0x00000000


	//----- nvinfo : EIATTR_CBANK_PARAM_SIZE
	.align		4
.L_125:
        /*0064*/ 	.byte	0x03, 0x19
        /*0066*/ 	.short	0x0018


	//----- nvinfo : EIATTR_PARAM_CBANK
	.align		4
        /*0068*/ 	.byte	0x04, 0x0a
        /*006a*/ 	.short	(.L_127 - .L_126)
	.align		4
.L_126:
        /*006c*/ 	.word	index@(.nv.constant0._Z6reduceIiXadL_Z11gtOperationIiET_S1_S1_EELj8EEvPS1_S2_l)
        /*0070*/ 	.short	0x0380
        /*0072*/ 	.short	0x0018


	//----- nvinfo : EIATTR_SW_WAR
	.align		4
.L_127:
        /*0074*/ 	.byte	0x04, 0x36
        /*0076*/ 	.short	(.L_129 - .L_128)
.L_128:
        /*0078*/ 	.word	0x00000008
.L_129:


//--------------------- .nv.info._Z6reduceIiXadL_Z11gtOperationIiET_S1_S1_EELj16EEvPS1_S2_l --------------------------
	.section	.nv.info._Z6reduceIiXadL_Z11gtOperationIiET_S1_S1_EELj16EEvPS1_S2_l,"",@"SHT_CUDA_INFO"
	.sectionflags	@""
	.align	4


	//----- nvinfo : EIATTR_CUDA_API_VERSION
	.align		4
        /*0000*/ 	.byte	0x04, 0x37
        /*0002*/ 	.short	(.L_131 - .L_130)
.L_130:
        /*0004*/ 	.word	0x00000082


	//----- nvinfo : EIATTR_KPARAM_INFO
	.align		4
.L_131:
        /*0008*/ 	.byte	0x04, 0x17
        /*000a*/ 	.short	(.L_133 - .L_132)
.L_132:
        /*000c*/ 	.word	0x00000000
        /*0010*/ 	.short	0x0002
        /*0012*/ 	.short	0x0010
        /*0014*/ 	.byte	0x00, 0xf0, 0x21, 0x00


	//----- nvinfo : EIATTR_KPARAM_INFO
	.align		4
.L_133:
        /*0018*/ 	.byte	0x04, 0x17
        /*001a*/ 	.short	(.L_135 - .L_134)
.L_134:
        /*001c*/ 	.word	0x00000000
        /*0020*/ 	.short	0x0001
        /*0022*/ 	.short	0x0008
        /*0024*/ 	.byte	0x00, 0xf5, 0x21, 0x00


	//----- nvinfo : EIATTR_KPARAM_INFO
	.align		4
.L_135:
        /*0028*/ 	.byte	0x04, 0x17
        /*002a*/ 	.short	(.L_137 - .L_136)
.L_136:
        /*002c*/ 	.word	0x00000000
        /*0030*/ 	.short	0x0000
        /*0032*/ 	.short	0x0000
        /*0034*/ 	.byte	0x00, 0xf5, 0x21, 0x00


	//----- nvinfo : EIATTR_SPARSE_MMA_MASK
	.align		4
.L_137:
        /*0038*/ 	.byte	0x03, 0x50
        /*003a*/ 	.short	0x0000


	//----- nvinfo : EIATTR_MAXREG_COUNT
	.align		4
        /*003c*/ 	.byte	0x03, 0x1b
        /*003e*/ 	.short	0x00ff


	//----- nvinfo : EIATTR_NUM_BARRIERS
	.align		4
        /*0040*/ 	.byte	0x02, 0x4c
        /*0042*/ 	.byte	0x01
	.zero		1


	//----- nvinfo : EIATTR_MERCURY_ISA_VERSION
	.align		4
        /*0044*/ 	.byte	0x03, 0x5f
        /*0046*/ 	.short	0x0101


	//----- nvinfo : EIATTR_VRC_CTA_INIT_COUNT
	.align		4
        /*0048*/ 	.byte	0x02, 0x4a
	.zero		1
	.zero		1


	//----- nvinfo : EIATTR_EXIT_INSTR_OFFSETS
	.align		4
        /*004c*/ 	.byte	0x04, 0x1c
        /*004e*/ 	.short	(.L_139 - .L_138)


	//   ....[0]....
.L_138:
        /*0050*/ 	.word	0x00000240


	//   ....[1]....
        /*0054*/ 	.word	0x00000360


	//   ....[2]....
        /*0058*/ 	.word	0x000003b0


	//----- nvinfo : EIATTR_CRS_STACK_SIZE
	.align		4
.L_139:
        /*005c*/ 	.byte	0x04, 0x1e
        /*005e*/ 	.short	(.L_141 - .L_140)
.L_140:
        /*0060*/ 	.word	0x00000000


	//----- nvinfo : EIATTR_CBANK_PARAM_SIZE
	.align		4
.L_141:
        /*0064*/ 	.byte	0x03, 0x19
        /*0066*/ 	.short	0x0018


	//----- nvinfo : EIATTR_PARAM_CBANK
	.align		4
        /*0068*/ 	.byte	0x04, 0x0a
        /*006a*/ 	.short	(.L_143 - .L_142)
	.align		4
.L_142:
        /*006c*/ 	.word	index@(.nv.constant0._Z6reduceIiXadL_Z11gtOperationIiET_S1_S1_EELj16EEvPS1_S2_l)
        /*0070*/ 	.short	0x0380
        /*0072*/ 	.short	0x0018


	//----- nvinfo : EIATTR_SW_WAR
	.align		4
.L_143:
        /*0074*/ 	.byte	0x04, 0x36
        /*0076*/ 	.short	(.L_145 - .L_144)
.L_144:
        /*0078*/ 	.word	0x00000008
.L_145:


//--------------------- .nv.info._Z6reduceIiXadL_Z11gtOperationIiET_S1_S1_EELj32EEvPS1_S2_l --------------------------
	.section	.nv.info._Z6reduceIiXadL_Z11gtOperationIiET_S1_S1_EELj32EEvPS1_S2_l,"",@"SHT_CUDA_INFO"
	.sectionflags	@""
	.align	4


	//----- nvinfo : EIATTR_CUDA_API_VERSION
	.align		4
        /*0000*/ 	.byte	0x04, 0x37
        /*0002*/ 	.short	(.L_147 - .L_146)
.L_146:
        /*0004*/ 	.word	0x00000082


	//----- nvinfo : EIATTR_KPARAM_INFO
	.align		4
.L_147:
        /*0008*/ 	.byte	0x04, 0x17
        /*000a*/ 	.short	(.L_149 - .L_148)
.L_148:
        /*000c*/ 	.word	0x00000000
        /*0010*/ 	.short	0x0002
        /*0012*/ 	.short	0x0010
        /*0014*/ 	.byte	0x00, 0xf0, 0x21, 0x00


	//----- nvinfo : EIATTR_KPARAM_INFO
	.align		4
.L_149:
        /*0018*/ 	.byte	0x04, 0x17
        /*001a*/ 	.short	(.L_151 - .L_150)
.L_150:
        /*001c*/ 	.word	0x00000000
        /*0020*/ 	.short	0x0001
        /*0022*/ 	.short	0x0008
        /*0024*/ 	.byte	0x00, 0xf5, 0x21, 0x00


	//----- nvinfo : EIATTR_KPARAM_INFO
	.align		4
.L_151:
        /*0028*/ 	.byte	0x04, 0x17
        /*002a*/ 	.short	(.L_153 - .L_152)
.L_152:
        /*002c*/ 	.word	0x00000000
        /*0030*/ 	.short	0x0000
        /*0032*/ 	.short	0x0000
        /*0034*/ 	.byte	0x00, 0xf5, 0x21, 0x00


	//----- nvinfo : EIATTR_SPARSE_MMA_MASK
	.align		4
.L_153:
        /*0038*/ 	.byte	0x03, 0x50
        /*003a*/ 	.short	0x0000


	//----- nvinfo : EIATTR_MAXREG_COUNT
	.align		4
        /*003c*/ 	.byte	0x03, 0x1b
        /*003e*/ 	.short	0x00ff


	//----- nvinfo : EIATTR_NUM_BARRIERS
	.align		4
        /*0040*/ 	.byte	0x02, 0x4c
        /*0042*/ 	.byte	0x01
	.zero		1


	//----- nvinfo : EIATTR_MERCURY_ISA_VERSION
	.align		4
        /*0044*/ 	.byte	0x03, 0x5f
        /*0046*/ 	.short	0x0101


	//----- nvinfo : EIATTR_VRC_CTA_INIT_COUNT
	.align		4
        /*0048*/ 	.byte	0x02, 0x4a
	.zero		1
	.zero		1


	//----- nvinfo : EIATTR_EXIT_INSTR_OFFSETS
	.align		4
        /*004c*/ 	.byte	0x04, 0x1c
        /*004e*/ 	.short	(.L_155 - .L_154)


	//   ....[0]....
.L_154:
        /*0050*/ 	.word	0x00000240


	//   ....[1]....
        /*0054*/ 	.word	0x000003a0


	//   ....[2]....
        /*0058*/ 	.word	0x000003f0


	//----- nvinfo : EIATTR_CRS_STACK_SIZE
	.align		4
.L_155:
        /*005c*/ 	.byte	0x04, 0x1e
        /*005e*/ 	.short	(.L_157 - .L_156)
.L_156:
        /*0060*/ 	.word	0x00000000


	//----- nvinfo : EIATTR_CBANK_PARAM_SIZE
	.align		4
.L_157:
        /*0064*/ 	.byte	0x03, 0x19
        /*0066*/ 	.short	0x0018


	//----- nvinfo : EIATTR_PARAM_CBANK
	.align		4
        /*0068*/ 	.byte	0x04, 0x0a
        /*006a*/ 	.short	(.L_159 - .L_158)
	.align		4
.L_158:
        /*006c*/ 	.word	index@(.nv.constant0._Z6reduceIiXadL_Z11gtOperationIiET_S1_S1_EELj32EEvPS1_S2_l)
        /*0070*/ 	.short	0x0380
        /*0072*/ 	.short	0x0018


	//----- nvinfo : EIATTR_SW_WAR
	.align		4
.L_159:
        /*0074*/ 	.byte	0x04, 0x36
        /*0076*/ 	.short	(.L_161 - .L_160)
.L_160:
        /*0078*/ 	.word	0x00000008
.L_161:


//--------------------- .nv.info._Z6reduceIiXadL_Z11gtOperationIiET_S1_S1_EELj64EEvPS1_S2_l --------------------------
	.section	.nv.info._Z6reduceIiXadL_Z11gtOperationIiET_S1_S1_EELj64EEvPS1_S2_l,"",@"SHT_CUDA_INFO"
	.sectionflags	@""
	.align	4


	//----- nvinfo : EIATTR_CUDA_API_VERSION
	.align		4
        /*0000*/ 	.byte	0x04, 0x37
        /*0002*/ 	.short	(.L_163 - .L_162)
.L_162:
        /*0004*/ 	.word	0x00000082


	//----- nvinfo : EIATTR_KPARAM_INFO
	.align		4
.L_163:
        /*0008*/ 	.byte	0x04, 0x17
        /*000a*/ 	.short	(.L_165 - .L_164)
.L_164:
        /*000c*/ 	.word	0x00000000
        /*0010*/ 	.short	0x0002
        /*0012*/ 	.short	0x0010
        /*0014*/ 	.byte	0x00, 0xf0, 0x21, 0x00


	//----- nvinfo : EIATTR_KPARAM_INFO
	.align		4
.L_165:
        /*0018*/ 	.byte	0x04, 0x17
        /*001a*/ 	.short	(.L_167 - .L_166)
.L_166:
        /*001c*/ 	.word	0x00000000
        /*0020*/ 	.short	0x0001
        /*0022*/ 	.short	0x0008
        /*0024*/ 	.byte	0x00, 0xf5, 0x21, 0x00


	//----- nvinfo : EIATTR_KPARAM_INFO
	.align		4
.L_167:
        /*0028*/ 	.byte	0x04, 0x17
        /*002a*/ 	.short	(.L_169 - .L_168)
.L_168:
        /*002c*/ 	.word	0x00000000
        /*0030*/ 	.short	0x0000
        /*0032*/ 	.short	0x0000
        /*0034*/ 	.byte	0x00, 0xf5, 0x21, 0x00


	//----- nvinfo : EIATTR_SPARSE_MMA_MASK
	.align		4
.L_169:
        /*0038*/ 	.byte	0x03, 0x50
        /*003a*/ 	.short	0x0000


	//----- nvinfo : EIATTR_MAXREG_COUNT
	.align		4
        /*003c*/ 	.byte	0x03, 0x1b
        /*003e*/ 	.short	0x00ff


	//----- nvinfo : EIATTR_NUM_BARRIERS
	.align		4
        /*0040*/ 	.byte	0x02, 0x4c
        /*0042*/ 	.byte	0x01
	.zero		1


	//----- nvinfo : EIATTR_MERCURY_ISA_VERSION
	.align		4
        /*0044*/ 	.byte	0x03, 0x5f
        /*0046*/ 	.short	0x0101


	//----- nvinfo : EIATTR_VRC_CTA_INIT_COUNT
	.align		4
        /*0048*/ 	.byte	0x02, 0x4a
	.zero		1
	.zero		1


	//----- nvinfo : EIATTR_EXIT_INSTR_OFFSETS
	.align		4
        /*004c*/ 	.byte	0x04, 0x1c
        /*004e*/ 	.short	(.L_171 - .L_170)


	//   ....[0]....
.L_170:
        /*0050*/ 	.word	0x00000240


	//   ....[1]....
        /*0054*/ 	.word	0x000003e0


	//   ....[2]....
        /*0058*/ 	.word	0x00000430


	//----- nvinfo : EIATTR_CRS_STACK_SIZE
	.align		4
.L_171:
        /*005c*/ 	.byte	0x04, 0x1e
        /*005e*/ 	.short	(.L_173 - .L_172)
.L_172:
        /*0060*/ 	.word	0x00000000


	//----- nvinfo : EIATTR_CBANK_PARAM_SIZE
	.align		4
.L_173:
        /*0064*/ 	.byte	0x03, 0x19
        /*0066*/ 	.short	0x0018


	//----- nvinfo : EIATTR_PARAM_CBANK
	.align		4
        /*0068*/ 	.byte	0x04, 0x0a
        /*006a*/ 	.short	(.L_175 - .L_174)
	.align		4
.L_174:
        /*006c*/ 	.word	index@(.nv.constant0._Z6reduceIiXadL_Z11gtOperationIiET_S1_S1_EELj64EEvPS1_S2_l)
        /*0070*/ 	.short	0x0380
        /*0072*/ 	.short	0x0018


	//----- nvinfo : EIATTR_SW_WAR
	.align		4
.L_175:
        /*0074*/ 	.byte	0x04, 0x36
        /*0076*/ 	.short	(.L_177 - .L_176)
.L_176:
        /*0078*/ 	.word	0x00000008
.L_177:


//--------------------- .nv.info._Z6reduceIiXadL_Z11gtOperationIiET_S1_S1_EELj128EEvPS1_S2_l --------------------------
	.section	.nv.info._Z6reduceIiXadL_Z11gtOperationIiET_S1_S1_EELj128EEvPS1_S2_l,"",@"SHT_CUDA_INFO"
	.sectionflags	@""
	.align	4


	//----- nvinfo : EIATTR_CUDA_API_VERSION
	.align		4
        /*0000*/ 	.byte	0x04, 0x37
        /*0002*/ 	.short	(.L_179 - .L_178)
.L_178:
        /*0004*/ 	.word	0x00000082


	//----- nvinfo : EIATTR_KPARAM_INFO
	.align		4
.L_179:
        /*0008*/ 	.byte	0x04, 0x17
        /*000a*/ 	.short	(.L_181 - .L_180)
.L_180:
        /*000c*/ 	.word	0x00000000
        /*0010*/ 	.short	0x0002
        /*0012*/ 	.short	0x0010
        /*0014*/ 	.byte	0x00, 0xf0, 0x21, 0x00


	//----- nvinfo : EIATTR_KPARAM_INFO
	.align		4
.L_181:
        /*0018*/ 	.byte	0x04, 0x17
        /*001a*/ 	.short	(.L_183 - .L_182)
.L_182:
        /*001c*/ 	.word	0x00000000
        /*0020*/ 	.short	0x0001
        /*0022*/ 	.short	0x0008
        /*0024*/ 	.byte	0x00, 0xf5, 0x21, 0x00


	//----- nvinfo : EIATTR_KPARAM_INFO
	.align		4
.L_183:
        /*0028*/ 	.byte	0x04, 0x17
        /*002a*/ 	.short	(.L_185 - .L_184)
.L_184:
        /*002c*/ 	.word	0x00000000
        /*0030*/ 	.short	0x0000
        /*0032*/ 	.short	0x0000
        /*0034*/ 	.byte	0x00, 0xf5, 0x21, 0x00


	//----- nvinfo : EIATTR_SPARSE_MMA_MASK
	.align		4
.L_185:
        /*0038*/ 	.byte	0x03, 0x50
        /*003a*/ 	.short	0x0000


	//----- nvinfo : EIATTR_MAXREG_COUNT
	.align		4
        /*003c*/ 	.byte	0x03, 0x1b
        /*003e*/ 	.short	0x00ff


	//----- nvinfo : EIATTR_NUM_BARRIERS
	.align		4
        /*0040*/ 	.byte	0x02, 0x4c
        /*0042*/ 	.byte	0x01
	.zero		1


	//----- nvinfo : EIATTR_MERCURY_ISA_VERSION
	.align		4
        /*0044*/ 	.byte	0x03, 0x5f
        /*0046*/ 	.short	0x0101


	//----- nvinfo : EIATTR_VRC_CTA_INIT_COUNT
	.align		4
        /*0048*/ 	.byte	0x02, 0x4a
	.zero		1
	.zero		1


	//----- nvinfo : EIATTR_EXIT_INSTR_OFFSETS
	.align		4
        /*004c*/ 	.byte	0x04, 0x1c
        /*004e*/ 	.short	(.L_187 - .L_186)


	//   ....[0]....
.L_186:
        /*0050*/ 	.word	0x000002a0


	//   ....[1]....
        /*0054*/ 	.word	0x00000440


	//   ....[2]....
        /*0058*/ 	.word	0x00000490


	//----- nvinfo : EIATTR_CRS_STACK_SIZE
	.align		4
.L_187:
        /*005c*/ 	.byte	0x04, 0x1e
        /*005e*/ 	.short	(.L_189 - .L_188)
.L_188:
        /*0060*/ 	.word	0x00000000


	//----- nvinfo : EIATTR_CBANK_PARAM_SIZE
	.align		4
.L_189:
        /*0064*/ 	.byte	0x03, 0x19
        /*0066*/ 	.short	0x0018


	//----- nvinfo : EIATTR_PARAM_CBANK
	.align		4
        /*0068*/ 	.byte	0x04, 0x0a
        /*006a*/ 	.short	(.L_191 - .L_190)
	.align		4
.L_190:
        /*006c*/ 	.word	index@(.nv.constant0._Z6reduceIiXadL_Z11gtOperationIiET_S1_S1_EELj128EEvPS1_S2_l)
        /*0070*/ 	.short	0x0380
        /*0072*/ 	.short	0x0018


	//----- nvinfo : EIATTR_SW_WAR
	.align		4
.L_191:
        /*0074*/ 	.byte	0x04, 0x36
        /*0076*/ 	.short	(.L_193 - .L_192)
.L_192:
        /*0078*/ 	.word	0x00000008
.L_193:


//--------------------- .nv.info._Z6reduceIiXadL_Z11gtOperationIiET_S1_S1_EELj256EEvPS1_S2_l --------------------------
	.section	.nv.info._Z6reduceIiXadL_Z11gtOperationIiET_S1_S1_EELj256EEvPS1_S2_l,"",@"SHT_CUDA_INFO"
	.sectionflags	@""
	.align	4


	//----- nvinfo : EIATTR_CUDA_API_VERSION
	.align		4
        /*0000*/ 	.byte	0x04, 0x37
        /*0002*/ 	.short	(.L_195 - .L_194)
.L_194:
        /*0004*/ 	.word	0x00000082


	//----- nvinfo : EIATTR_KPARAM_INFO
	.align		4
.L_195:
        /*0008*/ 	.byte	0x04, 0x17
        /*000a*/ 	.short	(.L_197 - .L_196)
.L_196:
        /*000c*/ 	.word	0x00000000
        /*0010*/ 	.short	0x0002
        /*0012*/ 	.short	0x0010
        /*0014*/ 	.byte	0x00, 0xf0, 0x21, 0x00


	//----- nvinfo : EIATTR_KPARAM_INFO
	.align		4
.L_197:
        /*0018*/ 	.byte	0x04, 0x17
        /*001a*/ 	.short	(.L_199 - .L_198)
.L_198:
        /*001c*/ 	.word	0x00000000
        /*0020*/ 	.short	0x0001
        /*0022*/ 	.short	0x0008
        /*0024*/ 	.byte	0x00, 0xf5, 0x21, 0x00


	//----- nvinfo : EIATTR_KPARAM_INFO
	.align		4
.L_199:
        /*0028*/ 	.byte	0x04, 0x17
        /*002a*/ 	.short	(.L_201 - .L_200)
.L_200:
        /*002c*/ 	.word	0x00000000
        /*0030*/ 	.short	0x0000
        /*0032*/ 	.short	0x0000
        /*0034*/ 	.byte	0x00, 0xf5, 0x21, 0x00


	//----- nvinfo : EIATTR_SPARSE_MMA_MASK
	.align		4
.L_201:
        /*0038*/ 	.byte	0x03, 0x50
        /*003a*/ 	.short	0x0000


	//----- nvinfo : EIATTR_MAXREG_COUNT
	.align		4
        /*003c*/ 	.byte	0x03, 0x1b
        /*003e*/ 	.short	0x00ff


	//----- nvinfo : EIATTR_NUM_BARRIERS
	.align		4
        /*0040*/ 	.byte	0x02, 0x4c
        /*0042*/ 	.byte	0x01
	.zero		1


	//----- nvinfo : EIATTR_MERCURY_ISA_VERSION
	.align		4
        /*0044*/ 	.byte	0x03, 0x5f
        /*0046*/ 	.short	0x0101


	//----- nvinfo : EIATTR_VRC_CTA_INIT_COUNT
	.align		4
        /*0048*/ 	.byte	0x02, 0x4a
	.zero		1
	.zero		1


	//----- nvinfo : EIATTR_EXIT_INSTR_OFFSETS
	.align		4
        /*004c*/ 	.byte	0x04, 0x1c
        /*004e*/ 	.short	(.L_203 - .L_202)


	//   ....[0]....
.L_202:
        /*0050*/ 	.word	0x00000300


	//   ....[1]....
        /*0054*/ 	.word	0x000004a0


	//   ....[2]....
        /*0058*/ 	.word	0x000004f0


	//----- nvinfo : EIATTR_CRS_STACK_SIZE
	.align		4
.L_203:
        /*005c*/ 	.byte	0x04, 0x1e
        /*005e*/ 	.short	(.L_205 - .L_204)
.L_204:
        /*0060*/ 	.word	0x00000000


	//----- nvinfo : EIATTR_CBANK_PARAM_SIZE
	.align		4
.L_205:
        /*0064*/ 	.byte	0x03, 0x19
        /*0066*/ 	.short	0x0018


	//----- nvinfo : EIATTR_PARAM_CBANK
	.align		4
        /*0068*/ 	.byte	0x04, 0x0a
        /*006a*/ 	.short	(.L_207 - .L_206)
	.align		4
.L_206:
        /*006c*/ 	.word	index@(.nv.constant0._Z6reduceIiXadL_Z11gtOperationIiET_S1_S1_EELj256EEvPS1_S2_l)
        /*0070*/ 	.short	0x0380
        /*0072*/ 	.short	0x0018


	//----- nvinfo : EIATTR_SW_WAR
	.align		4
.L_207:
        /*0074*/ 	.byte	0x04, 0x36
        /*0076*/ 	.short	(.L_209 - .L_208)
.L_208:
        /*0078*/ 	.word	0x00000008
.L_209:


//--------------------- .nv.info._Z6reduceIiXadL_Z11gtOperationIiET_S1_S1_EELj512EEvPS1_S2_l --------------------------
	.section	.nv.info._Z6reduceIiXadL_Z11gtOperationIiET_S1_S1_EELj512EEvPS1_S2_l,"",@"SHT_CUDA_INFO"
	.sectionflags	@""
	.align	4


	//----- nvinfo : EIATTR_CUDA_API_VERSION
	.align		4
        /*0000*/ 	.byte	0x04, 0x37
        /*0002*/ 	.short	(.L_211 - .L_210)
.L_210:
        /*0004*/ 	.word	0x00000082


	//----- nvinfo : EIATTR_KPARAM_INFO
	.align		4
.L_211:
        /*0008*/ 	.byte	0x04, 0x17
        /*000a*/ 	.short	(.L_213 - .L_212)
.L_212:
        /*000c*/ 	.word	0x00000000
        /*0010*/ 	.short	0x0002
        /*0012*/ 	.short	0x0010
        /*0014*/ 	.byte	0x00, 0xf0, 0x21, 0x00


	//----- nvinfo : EIATTR_KPARAM_INFO
	.align		4
.L_213:
        /*0018*/ 	.byte	0x04, 0x17
        /*001a*/ 	.short	(.L_215 - .L_214)
.L_214:
        /*001c*/ 	.word	0x00000000
        /*0020*/ 	.short	0x0001
        /*0022*/ 	.short	0x0008
        /*0024*/ 	.byte	0x00, 0xf5, 0x21, 0x00


	//----- nvinfo : EIATTR_KPARAM_INFO
	.align		4
.L_215:
        /*0028*/ 	.byte	0x04, 0x17
        /*002a*/ 	.short	(.L_217 - .L_216)
.L_216:
        /*002c*/ 	.word	0x00000000
        /*0030*/ 	.short	0x0000
        /*0032*/ 	.short	0x0000
        /*0034*/ 	.byte	0x00, 0xf5, 0x21, 0x00


	//----- nvinfo : EIATTR_SPARSE_MMA_MASK
	.align		4
.L_217:
        /*0038*/ 	.byte	0x03, 0x50
        /*003a*/ 	.short	0x0000


	//----- nvinfo : EIATTR_MAXREG_COUNT
	.align		4
        /*003c*/ 	.byte	0x03, 0x1b
        /*003e*/ 	.short	0x00ff


	//----- nvinfo : EIATTR_NUM_BARRIERS
	.align		4
        /*0040*/ 	.byte	0x02, 0x4c
        /*0042*/ 	.byte	0x01
	.zero		1


	//----- nvinfo : EIATTR_MERCURY_ISA_VERSION
	.align		4
        /*0044*/ 	.byte	0x03, 0x5f
        /*0046*/ 	.short	0x0101


	//----- nvinfo : EIATTR_VRC_CTA_INIT_COUNT
	.align		4
        /*0048*/ 	.byte	0x02, 0x4a
	.zero		1
	.zero		1


	//----- nvinfo : EIATTR_EXIT_INSTR_OFFSETS
	.align		4
        /*004c*/ 	.byte	0x04, 0x1c
        /*004e*/ 	.short	(.L_219 - .L_218)


	//   ....[0]....
.L_218:
        /*0050*/ 	.word	0x00000370


	//   ....[1]....
        /*0054*/ 	.word	0x00000510


	//   ....[2]....
        /*0058*/ 	.word	0x00000560


	//----- nvinfo : EIATTR_CRS_STACK_SIZE
	.align		4
.L_219:
        /*005c*/ 	.byte	0x04, 0x1e
        /*005e*/ 	.short	(.L_221 - .L_220)
.L_220:
        /*0060*/ 	.word	0x00000000


	//----- nvinfo : EIATTR_CBANK_PARAM_SIZE
	.align		4
.L_221:
        /*0064*/ 	.byte	0x03, 0x19
        /*0066*/ 	.short	0x0018


	//----- nvinfo : EIATTR_PARAM_CBANK
	.align		4
        /*0068*/ 	.byte	0x04, 0x0a
        /*006a*/ 	.short	(.L_223 - .L_222)
	.align		4
.L_222:
        /*006c*/ 	.word	index@(.nv.constant0._Z6reduceIiXadL_Z11gtOperationIiET_S1_S1_EELj512EEvPS1_S2_l)
        /*0070*/ 	.short	0x0380
        /*0072*/ 	.short	0x0018


	//----- nvinfo : EIATTR_SW_WAR
	.align		4
.L_223:
        /*0074*/ 	.byte	0x04, 0x36
        /*0076*/ 	.short	(.L_225 - .L_224)
.L_224:
        /*0078*/ 	.word	0x00000008
.L_225:


//--------------------- .nv.info._Z6reduceIiXadL_Z11gtOperationIiET_S1_S1_EELj1024EEvPS1_S2_l --------------------------
	.section	.nv.info._Z6reduceIiXadL_Z11gtOperationIiET_S1_S1_EELj1024EEvPS1_S2_l,"",@"SHT_CUDA_INFO"
	.sectionflags	@""
	.align	4


	//----- nvinfo : EIATTR_CUDA_API_VERSION
	.align		4
        /*0000*/ 	.byte	0x04, 0x37
        /*0002*/ 	.short	(.L_227 - .L_226)
.L_226:
        /*0004*/ 	.word	0x00000082


	//----- nvinfo : EIATTR_KPARAM_INFO
	.align		4
.L_227:
        /*0008*/ 	.byte	0x04, 0x17
        /*000a*/ 	.short	(.L_229 - .L_228)
.L_228:
        /*000c*/ 	.word	0x00000000
        /*0010*/ 	.short	0x0002
        /*0012*/ 	.short	0x0010
        /*0014*/ 	.byte	0x00, 0xf0, 0x21, 0x00


	//----- nvinfo : EIATTR_KPARAM_INFO
	.align		4
.L_229:
        /*0018*/ 	.byte	0x04, 0x17
        /*001a*/ 	.short	(.L_231 - .L_230)
.L_230:
        /*001c*/ 	.word	0x00000000
        /*0020*/ 	.short	0x0001
        /*0022*/ 	.short	0x0008
        /*0024*/ 	.byte	0x00, 0xf5, 0x21, 0x00


	//----- nvinfo : EIATTR_KPARAM_INFO
	.align		4
.L_231:
        /*0028*/ 	.byte	0x04, 0x17
        /*002a*/ 	.short	(.L_233 - .L_232)
.L_232:
        /*002c*/ 	.word	0x00000000
        /*0030*/ 	.short	0x0000
        /*0032*/ 	.short	0x0000
        /*0034*/ 	.byte	0x00, 0xf5, 0x21, 0x00


	//----- nvinfo : EIATTR_SPARSE_MMA_MASK
	.align		4
.L_233:
        /*0038*/ 	.byte	0x03, 0x50
        /*003a*/ 	.short	0x0000


	//----- nvinfo : EIATTR_MAXREG_COUNT
	.align		4
        /*003c*/ 	.byte	0x03, 0x1b
        /*003e*/ 	.short	0x00ff


	//----- nvinfo : EIATTR_NUM_BARRIERS
	.align		4
        /*0040*/ 	.byte	0x02, 0x4c
        /*0042*/ 	.byte	0x01
	.zero		1


	//----- nvinfo : EIATTR_MERCURY_ISA_VERSION
	.align		4
        /*0044*/ 	.byte	0x03, 0x5f
        /*0046*/ 	.short	0x0101


	//----- nvinfo : EIATTR_VRC_CTA_INIT_COUNT
	.align		4
        /*0048*/ 	.byte	0x02, 0x4a
	.zero		1
	.zero		1


	//----- nvinfo : EIATTR_EXIT_INSTR_OFFSETS
	.align		4
        /*004c*/ 	.byte	0x04, 0x1c
        /*004e*/ 	.short	(.L_235 - .L_234)


	//   ....[0]....
.L_234:
        /*0050*/ 	.word	0x000003d0


	//   ....[1]....
        /*0054*/ 	.word	0x00000570


	//   ....[2]....
        /*0058*/ 	.word	0x000005c0


	//----- nvinfo : EIATTR_CRS_STACK_SIZE
	.align		4
.L_235:
        /*005c*/ 	.byte	0x04, 0x1e
        /*005e*/ 	.short	(.L_237 - .L_236)
.L_236:
        /*0060*/ 	.word	0x00000000


	//----- nvinfo : EIATTR_CBANK_PARAM_SIZE
	.align		4
.L_237:
        /*0064*/ 	.byte	0x03, 0x19
        /*0066*/ 	.short	0x0018


	//----- nvinfo : EIATTR_PARAM_CBANK
	.align		4
        /*0068*/ 	.byte	0x04, 0x0a
        /*006a*/ 	.short	(.L_239 - .L_238)
	.align		4
.L_238:
        /*006c*/ 	.word	index@(.nv.constant0._Z6reduceIiXadL_Z11gtOperationIiET_S1_S1_EELj1024EEvPS1_S2_l)
        /*0070*/ 	.short	0x0380
        /*0072*/ 	.short	0x0018


	//----- nvinfo : EIATTR_SW_WAR
	.align		4
.L_239:
        /*0074*/ 	.byte	0x04, 0x36
        /*0076*/ 	.short	(.L_241 - .L_240)
.L_240:
        /*0078*/ 	.word	0x00000008
.L_241:


//--------------------- .nv.callgraph             --------------------------
	.section	.nv.callgraph,"",@"SHT_CUDA_CALLGRAPH"
	.align	4
	.sectionentsize	8
	.align		4
        /*0000*/ 	.word	0x00000000
	.align		4
        /*0004*/ 	.word	0xffffffff
	.align		4
        /*0008*/ 	.word	0x00000000
	.align		4
        /*000c*/ 	.word	0xfffffffe
	.align		4
        /*0010*/ 	.word	0x00000000
	.align		4
        /*0014*/ 	.word	0xfffffffd
	.align		4
        /*0018*/ 	.word	0x00000000
	.align		4
        /*001c*/ 	.word	0xfffffffc


//--------------------- .text._Z6reduceIiXadL_Z11gtOperationIiET_S1_S1_EELj1EEvPS1_S2_l --------------------------
	.section	.text._Z6reduceIiXadL_Z11gtOperationIiET_S1_S1_EELj1EEvPS1_S2_l,"ax",@progbits
	.align	128
        .global         _Z6reduceIiXadL_Z11gtOperationIiET_S1_S1_EELj1EEvPS1_S2_l
        .type           _Z6reduceIiXadL_Z11gtOperationIiET_S1_S1_EELj1EEvPS1_S2_l,@function
        .size           _Z6reduceIiXadL_Z11gtOperationIiET_S1_S1_EELj1EEvPS1_S2_l,(.L_x_55 - _Z6reduceIiXadL_Z11gtOperationIiET_S1_S1_EELj1EEvPS1_S2_l)
        .other          _Z6reduceIiXadL_Z11gtOperationIiET_S1_S1_EELj1EEvPS1_S2_l,@"STO_CUDA_ENTRY STV_DEFAULT"
_Z6reduceIiXadL_Z11gtOperationIiET_S1_S1_EELj1EEvPS1_S2_l:
.text._Z6reduceIiXadL_Z11gtOperationIiET_S1_S1_EELj1EEvPS1_S2_l:
[----:B------:R-:W-:Y:S01]  /*0000*/  LDC R1, c[0x0][0x37c] ;  /* 0x0000df00ff017b82 */ /* 0x000fe20000000800 */
[----:B------:R-:W0:Y:S07]  /*0010*/  S2R R7, SR_TID.X ;  /* 0x0000000000077919 */ /* 0x000e2e0000002100 */
[----:B------:R-:W1:Y:S01]  /*0020*/  S2UR UR5, SR_CgaCtaId ;  /* 0x00000000000579c3 */ /* 0x000e620000008800 */
[----:B------:R-:W2:Y:S01]  /*0030*/  LDCU.64 UR8, c[0x0][0x390] ;  /* 0x00007200ff0877ac */ /* 0x000ea20008000a00 */
[----:B------:R-:W-:Y:S01]  /*0040*/  BSSY.RECONVERGENT B0, `(.L_x_0) ;  /* 0x000001d000007945 */ /* 0x000fe20003800200 */
[----:B------:R-:W3:Y:S01]  /*0050*/  S2R R8, SR_CTAID.X ;  /* 0x0000000000087919 */ /* 0x000ee20000002500 */
[----:B------:R-:W-:Y:S01]  /*0060*/  UMOV UR4, 0x400 ;  /* 0x0000040000047882 */ /* 0x000fe20000000000 */
[----:B------:R-:W4:Y:S01]  /*0070*/  LDCU.64 UR6, c[0x0][0x358] ;  /* 0x00006b00ff0677ac */ /* 0x000f220008000a00 */
[----:B------:R-:W0:Y:S01]  /*0080*/  LDCU.64 UR10, c[0x0][0x380] ;  /* 0x00007000ff0a77ac */ /* 0x000e220008000a00 */
[----:B-1----:R-:W-:-:S06]  /*0090*/  ULEA UR4, UR5, UR4, 0x18 ;  /* 0x0000000405047291 */ /* 0x002fcc000f8ec0ff */
[----:B0-----:R-:W-:Y:S01]  /*00a0*/  LEA R4, R7, UR4, 0x2 ;  /* 0x0000000407047c11 */ /* 0x001fe2000f8e10ff */
[----:B---3--:R-:W-:-:S04]  /*00b0*/  IMAD R0, R8, 0x2, R7 ;  /* 0x0000000208007824 */ /* 0x008fc800078e0207 */
[----:B------:R0:W-:Y:S01]  /*00c0*/  STS [R4], RZ ;  /* 0x000000ff04007388 */ /* 0x0001e20000000800 */
[----:B--2---:R-:W-:-:S04]  /*00d0*/  ISETP.GE.U32.AND P0, PT, R0, UR8, PT ;  /* 0x0000000800007c0c */ /* 0x004fc8000bf06070 */
[----:B------:R-:W-:-:S13]  /*00e0*/  ISETP.GE.U32.AND.EX P0, PT, RZ, UR9, PT, P0 ;  /* 0x00000009ff007c0c */ /* 0x000fda000bf06100 */
[----:B0---4-:R-:W-:Y:S05]  /*00f0*/  @P0 BRA `(.L_x_1) ;  /* 0x0000000000440947 */ /* 0x011fea0003800000 */
[----:B------:R-:W0:Y:S01]  /*0100*/  LDC R9, c[0x0][0x370] ;  /* 0x0000dc00ff097b82 */ /* 0x000e220000000800 */
[----:B------:R-:W-:Y:S01]  /*0110*/  BSSY.RECONVERGENT B1, `(.L_x_2) ;  /* 0x000000e000017945 */ /* 0x000fe20003800200 */
[----:B------:R-:W-:Y:S02]  /*0120*/  IMAD.MOV.U32 R10, RZ, RZ, R0 ;  /* 0x000000ffff0a7224 */ /* 0x000fe400078e0000 */
[----:B------:R-:W-:Y:S02]  /*0130*/  IMAD.MOV.U32 R11, RZ, RZ, RZ ;  /* 0x000000ffff0b7224 */ /* 0x000fe400078e00ff */
[----:B------:R-:W-:-:S07]  /*0140*/  IMAD.MOV.U32 R5, RZ, RZ, RZ ;  /* 0x000000ffff057224 */ /* 0x000fce00078e00ff */
.L_x_3:
[----:B------:R-:W-:-:S04]  /*0150*/  LEA R2, P0, R10, UR10, 0x2 ;  /* 0x0000000a0a027c11 */ /* 0x000fc8000f8010ff */
[----:B------:R-:W-:-:S05]  /*0160*/  LEA.HI.X R3, R10, UR11, R11, 0x2, P0 ;  /* 0x0000000b0a037c11 */ /* 0x000fca00080f140b */
[----:B------:R-:W2:Y:S04]  /*0170*/  LDG.E R0, desc[UR6][R2.64] ;  /* 0x0000000602007981 */ /* 0x000ea8000c1e1900 */
[----:B------:R-:W2:Y:S01]  /*0180*/  LDG.E R6, desc[UR6][R2.64+0x4] ;  /* 0x0000040602067981 */ /* 0x000ea2000c1e1900 */
[----:B0-----:R-:W-:-:S05]  /*0190*/  LEA R10, P0, R9, R10, 0x1 ;  /* 0x0000000a090a7211 */ /* 0x001fca00078008ff */
[----:B------:R-:W-:Y:S01]  /*01a0*/  IMAD.X R11, RZ, RZ, R11, P0 ;  /* 0x000000ffff0b7224 */ /* 0x000fe200000e060b */
[----:B------:R-:W-:-:S04]  /*01b0*/  ISETP.GE.U32.AND P0, PT, R10, UR8, PT ;  /* 0x000000080a007c0c */ /* 0x000fc8000bf06070 */
[----:B------:R-:W-:Y:S02]  /*01c0*/  ISETP.GE.U32.AND.EX P0, PT, R11, UR9, PT, P0 ;  /* 0x000000090b007c0c */ /* 0x000fe4000bf06100 */
[----:B--2---:R-:W-:-:S11]  /*01d0*/  VIMNMX3 R5, R0, R6, R5, !PT ;  /* 0x000000060005720f */ /* 0x004fd60007800105 */
[----:B------:R-:W-:Y:S05]  /*01e0*/  @!P0 BRA `(.L_x_3) ;  /* 0xfffffffc00d88947 */ /* 0x000fea000383ffff */
[----:B------:R-:W-:Y:S05]  /*01f0*/  BSYNC.RECONVERGENT B1 ;  /* 0x0000000000017941 */ /* 0x000fea0003800200 */
.L_x_2:
[----:B------:R0:W-:Y:S02]  /*0200*/  STS [R4], R5 ;  /* 0x0000000504007388 */ /* 0x0001e40000000800 */
.L_x_1:
[----:B------:R-:W-:Y:S05]  /*0210*/  BSYNC.RECONVERGENT B0 ;  /* 0x0000000000007941 */ /* 0x000fea0003800200 */
.L_x_0:
[----:B------:R-:W-:Y:S01]  /*0220*/  BAR.SYNC.DEFER_BLOCKING 0x0 ;  /* 0x0000000000007b1d */ /* 0x000fe20000010000 */
[----:B------:R-:W-:-:S13]  /*0230*/  ISETP.NE.AND P0, PT, R7, RZ, PT ;  /* 0x000000ff0700720c */ /* 0x000fda0003f05270 */
[----:B------:R-:W-:Y:S05]  /*0240*/  @P0 EXIT ;  /* 0x000000000000094d */ /* 0x000fea0003800000 */
[----:B0-----:R-:W0:Y:S01]  /*0250*/  LDS R5, [UR4] ;  /* 0x00000004ff057984 */ /* 0x001e220008000800 */
[----:B------:R-:W1:Y:S02]  /*0260*/  LDC.64 R2, c[0x0][0x388] ;  /* 0x0000e200ff027b82 */ /* 0x000e640000000a00 */
[----:B-1----:R-:W-:-:S05]  /*0270*/  IMAD.WIDE.U32 R2, R8, 0x4, R2 ;  /* 0x0000000408027825 */ /* 0x002fca00078e0002 */
[----:B0-----:R-:W-:Y:S01]  /*0280*/  STG.E desc[UR6][R2.64], R5 ;  /* 0x0000000502007986 */ /* 0x001fe2000c101906 */
[----:B------:R-:W-:Y:S05]  /*0290*/  EXIT ;  /* 0x000000000000794d */ /* 0x000fea0003800000 */
.L_x_4:
[----:B------:R-:W-:-:S00]  /*02a0*/  BRA `(.L_x_4) ;  /* 0xfffffffc00fc7947 */ /* 0x000fc0000383ffff */
[----:B------:R-:W-:-:S00]  /*02b0*/  NOP ;  /* 0x0000000000007918 */ /* 0x000fc00000000000 */
        /* <DEDUP_REMOVED lines=12> */
.L_x_55:


//--------------------- .text._Z6reduceIiXadL_Z11gtOperationIiET_S1_S1_EELj2EEvPS1_S2_l --------------------------
	.section	.text._Z6reduceIiXadL_Z11gtOperationIiET_S1_S1_EELj2EEvPS1_S2_l,"ax",@progbits
	.align	128
        .global         _Z6reduceIiXadL_Z11gtOperationIiET_S1_S1_EELj2EEvPS1_S2_l
        .type           _Z6reduceIiXadL_Z11gtOperationIiET_S1_S1_EELj2EEvPS1_S2_l,@function
        .size           _Z6reduceIiXadL_Z11gtOperationIiET_S1_S1_EELj2EEvPS1_S2_l,(.L_x_56 - _Z6reduceIiXadL_Z11gtOperationIiET_S1_S1_EELj2EEvPS1_S2_l)
        .other          _Z6reduceIiXadL_Z11gtOperationIiET_S1_S1_EELj2EEvPS1_S2_l,@"STO_CUDA_ENTRY STV_DEFAULT"
_Z6reduceIiXadL_Z11gtOperationIiET_S1_S1_EELj2EEvPS1_S2_l:
.text._Z6reduceIiXadL_Z11gtOperationIiET_S1_S1_EELj2EEvPS1_S2_l:
        /* <DEDUP_REMOVED lines=21> */
.L_x_8:
        /* <DEDUP_REMOVED lines=11> */
.L_x_7:
[----:B------:R0:W-:Y:S02]  /*0200*/  STS [R4], R5 ;  /* 0x0000000504007388 */ /* 0x0001e40000000800 */
.L_x_6:
[----:B------:R-:W-:Y:S05]  /*0210*/  BSYNC.RECONVERGENT B0 ;  /* 0x0000000000007941 */ /* 0x000fea0003800200 */
.L_x_5:
[----:B------:R-:W-:Y:S01]  /*0220*/  BAR.SYNC.DEFER_BLOCKING 0x0 ;  /* 0x0000000000007b1d */ /* 0x000fe20000010000 */
[----:B------:R-:W-:-:S13]  /*0230*/  ISETP.GT.U32.AND P0, PT, R7, 0x1f, PT ;  /* 0x0000001f0700780c */ /* 0x000fda0003f04070 */
[----:B------:R-:W-:Y:S05]  /*0240*/  @P0 EXIT ;  /* 0x000000000000094d */ /* 0x000fea0003800000 */
[----:B------:R-:W-:Y:S01]  /*0250*/  LDS R0, [R4] ;  /* 0x0000000004007984 */ /* 0x000fe20000000800 */
[----:B------:R-:W-:-:S03]  /*0260*/  ISETP.NE.AND P0, PT, R7, RZ, PT ;  /* 0x000000ff0700720c */ /* 0x000fc60003f05270 */
[----:B------:R-:W1:Y:S02]  /*0270*/  LDS R3, [R4+0x4] ;  /* 0x0000040004037984 */ /* 0x000e640000000800 */
[----:B-1----:R-:W-:-:S05]  /*0280*/  VIMNMX R3, PT, PT, R0, R3, !PT ;  /* 0x0000000300037248 */ /* 0x002fca0007fe0100 */
[----:B------:R1:W-:Y:S03]  /*0290*/  STS [R4], R3 ;  /* 0x0000000304007388 */ /* 0x0003e60000000800 */
[----:B------:R-:W-:Y:S05]  /*02a0*/  @P0 EXIT ;  /* 0x000000000000094d */ /* 0x000fea0003800000 */
[----:B0-----:R-:W0:Y:S01]  /*02b0*/  LDS R5, [UR4] ;  /* 0x00000004ff057984 */ /* 0x001e220008000800 */
[----:B-1----:R-:W1:Y:S02]  /*02c0*/  LDC.64 R2, c[0x0][0x388] ;  /* 0x0000e200ff027b82 */ /* 0x002e640000000a00 */
[----:B-1----:R-:W-:-:S05]  /*02d0*/  IMAD.WIDE.U32 R2, R8, 0x4, R2 ;  /* 0x0000000408027825 */ /* 0x002fca00078e0002 */
[----:B0-----:R-:W-:Y:S01]  /*02e0*/  STG.E desc[UR6][R2.64], R5 ;  /* 0x0000000502007986 */ /* 0x001fe2000c101906 */
[----:B------:R-:W-:Y:S05]  /*02f0*/  EXIT ;  /* 0x000000000000794d */ /* 0x000fea0003800000 */
.L_x_9:
        /* <DEDUP_REMOVED lines=16> */
.L_x_56:


//--------------------- .text._Z6reduceIiXadL_Z11gtOperationIiET_S1_S1_EELj4EEvPS1_S2_l --------------------------
	.section	.text._Z6reduceIiXadL_Z11gtOperationIiET_S1_S1_EELj4EEvPS1_S2_l,"ax",@progbits
	.align	128
        .global         _Z6reduceIiXadL_Z11gtOperationIiET_S1_S1_EELj4EEvPS1_S2_l
        .type           _Z6reduceIiXadL_Z11gtOperationIiET_S1_S1_EELj4EEvPS1_S2_l,@function
        .size           _Z6reduceIiXadL_Z11gtOperationIiET_S1_S1_EELj4EEvPS1_S2_l,(.L_x_57 - _Z6reduceIiXadL_Z11gtOperationIiET_S1_S1_EELj4EEvPS1_S2_l)
        .other          _Z6reduceIiXadL_Z11gtOperationIiET_S1_S1_EELj4EEvPS1_S2_l,@"STO_CUDA_ENTRY STV_DEFAULT"
_Z6reduceIiXadL_Z11gtOperationIiET_S1_S1_EELj4EEvPS1_S2_l:
.text._Z6reduceIiXadL_Z11gtOperationIiET_S1_S1_EELj4EEvPS1_S2_l:
        /* <DEDUP_REMOVED lines=21> */
.L_x_13:
        /* <DEDUP_REMOVED lines=11> */
.L_x_12:
[----:B------:R0:W-:Y:S02]  /*0200*/  STS [R4], R5 ;  /* 0x0000000504007388 */ /* 0x0001e40000000800 */
.L_x_11:
[----:B------:R-:W-:Y:S05]  /*0210*/  BSYNC.RECONVERGENT B0 ;  /* 0x0000000000007941 */ /* 0x000fea0003800200 */
.L_x_10:
[----:B------:R-:W-:Y:S01]  /*0220*/  BAR.SYNC.DEFER_BLOCKING 0x0 ;  /* 0x0000000000007b1d */ /* 0x000fe20000010000 */
[----:B------:R-:W-:-:S13]  /*0230*/  ISETP.GT.U32.AND P0, PT, R7, 0x1f, PT ;  /* 0x0000001f0700780c */ /* 0x000fda0003f04070 */
[----:B------:R-:W-:Y:S05]  /*0240*/  @P0 EXIT ;  /* 0x000000000000094d */ /* 0x000fea0003800000 */
[----:B------:R-:W-:Y:S01]  /*0250*/  LDS R0, [R4] ;  /* 0x0000000004007984 */ /* 0x000fe20000000800 */
[----:B------:R-:W-:-:S03]  /*0260*/  ISETP.NE.AND P0, PT, R7, RZ, PT ;  /* 0x000000ff0700720c */ /* 0x000fc60003f05270 */
[----:B------:R-:W1:Y:S02]  /*0270*/  LDS R3, [R4+0x8] ;  /* 0x0000080004037984 */ /* 0x000e640000000800 */
[----:B-1----:R-:W-:-:S05]  /*0280*/  VIMNMX R3, PT, PT, R0, R3, !PT ;  /* 0x0000000300037248 */ /* 0x002fca0007fe0100 */
[----:B------:R-:W-:Y:S04]  /*0290*/  STS [R4], R3 ;  /* 0x0000000304007388 */ /* 0x000fe80000000800 */
[----:B------:R-:W-:Y:S04]  /*02a0*/  LDS R0, [R4] ;  /* 0x0000000004007984 */ /* 0x000fe80000000800 */
[----:B0-----:R-:W0:Y:S02]  /*02b0*/  LDS R5, [R4+0x4] ;  /* 0x0000040004057984 */ /* 0x001e240000000800 */
[----:B0-----:R-:W-:-:S05]  /*02c0*/  VIMNMX R5, PT, PT, R0, R5, !PT ;  /* 0x0000000500057248 */ /* 0x001fca0007fe0100 */
[----:B------:R0:W-:Y:S01]  /*02d0*/  STS [R4], R5 ;  /* 0x0000000504007388 */ /* 0x0001e20000000800 */
[----:B------:R-:W-:Y:S05]  /*02e0*/  @P0 EXIT ;  /* 0x000000000000094d */ /* 0x000fea0003800000 */
[----:B0-----:R-:W0:Y:S01]  /*02f0*/  LDS R5, [UR4] ;  /* 0x00000004ff057984 */ /* 0x001e220008000800 */
[----:B------:R-:W1:Y:S02]  /*0300*/  LDC.64 R2, c[0x0][0x388] ;  /* 0x0000e200ff027b82 */ /* 0x000e640000000a00 */
[----:B-1----:R-:W-:-:S05]  /*0310*/  IMAD.WIDE.U32 R2, R8, 0x4, R2 ;  /* 0x0000000408027825 */ /* 0x002fca00078e0002 */
[----:B0-----:R-:W-:Y:S01]  /*0320*/  STG.E desc[UR6][R2.64], R5 ;  /* 0x0000000502007986 */ /* 0x001fe2000c101906 */
[----:B------:R-:W-:Y:S05]  /*0330*/  EXIT ;  /* 0x000000000000794d */ /* 0x000fea0003800000 */
.L_x_14:
        /* <DEDUP_REMOVED lines=12> */
.L_x_57:


//--------------------- .text._Z6reduceIiXadL_Z11gtOperationIiET_S1_S1_EELj8EEvPS1_S2_l --------------------------
	.section	.text._Z6reduceIiXadL_Z11gtOperationIiET_S1_S1_EELj8EEvPS1_S2_l,"ax",@progbits
	.align	128
        .global         _Z6reduceIiXadL_Z11gtOperationIiET_S1_S1_EELj8EEvPS1_S2_l
        .type           _Z6reduceIiXadL_Z11gtOperationIiET_S1_S1_EELj8EEvPS1_S2_l,@function
        .size           _Z6reduceIiXadL_Z11gtOperationIiET_S1_S1_EELj8EEvPS1_S2_l,(.L_x_58 - _Z6reduceIiXadL_Z11gtOperationIiET_S1_S1_EELj8EEvPS1_S2_l)
        .other          _Z6reduceIiXadL_Z11gtOperationIiET_S1_S1_EELj8EEvPS1_S2_l,@"STO_CUDA_ENTRY STV_DEFAULT"
_Z6reduceIiXadL_Z11gtOperationIiET_S1_S1_EELj8EEvPS1_S2_l:
.text._Z6reduceIiXadL_Z11gtOperationIiET_S1_S1_EELj8EEvPS1_S2_l:
        /* <DEDUP_REMOVED lines=21> */
.L_x_18:
        /* <DEDUP_REMOVED lines=11> */
.L_x_17:
[----:B------:R0:W-:Y:S02]  /*0200*/  STS [R4], R5 ;  /* 0x0000000504007388 */ /* 0x0001e40000000800 */
.L_x_16:
[----:B------:R-:W-:Y:S05]  /*0210*/  BSYNC.RECONVERGENT B0 ;  /* 0x0000000000007941 */ /* 0x000fea0003800200 */
.L_x_15:
        /* <DEDUP_REMOVED lines=11> */
[----:B------:R-:W-:Y:S04]  /*02d0*/  STS [R4], R5 ;  /* 0x0000000504007388 */ /* 0x000fe80000000800 */
[----:B------:R-:W-:Y:S04]  /*02e0*/  LDS R0, [R4] ;  /* 0x0000000004007984 */ /* 0x000fe80000000800 */
[----:B------:R-:W0:Y:S02]  /*02f0*/  LDS R7, [R4+0x4] ;  /* 0x0000040004077984 */ /* 0x000e240000000800 */
[----:B0-----:R-:W-:-:S05]  /*0300*/  VIMNMX R7, PT, PT, R0, R7, !PT ;  /* 0x0000000700077248 */ /* 0x001fca0007fe0100 */
[----:B------:R0:W-:Y:S01]  /*0310*/  STS [R4], R7 ;  /* 0x0000000704007388 */ /* 0x0001e20000000800 */
[----:B------:R-:W-:Y:S05]  /*0320*/  @P0 EXIT ;  /* 0x000000000000094d */ /* 0x000fea0003800000 */
[----:B------:R-:W1:Y:S01]  /*0330*/  LDS R5, [UR4] ;  /* 0x00000004ff057984 */ /* 0x000e620008000800 */
[----:B------:R-:W2:Y:S02]  /*0340*/  LDC.64 R2, c[0x0][0x388] ;  /* 0x0000e200ff027b82 */ /* 0x000ea40000000a00 */
[----:B--2---:R-:W-:-:S05]  /*0350*/  IMAD.WIDE.U32 R2, R9, 0x4, R2 ;  /* 0x0000000409027825 */ /* 0x004fca00078e0002 */
[----:B-1----:R-:W-:Y:S01]  /*0360*/  STG.E desc[UR6][R2.64], R5 ;  /* 0x0000000502007986 */ /* 0x002fe2000c101906 */
[----:B------:R-:W-:Y:S05]  /*0370*/  EXIT ;  /* 0x000000000000794d */ /* 0x000fea0003800000 */
.L_x_19:
        /* <DEDUP_REMOVED lines=16> */
.L_x_58:


//--------------------- .text._Z6reduceIiXadL_Z11gtOperationIiET_S1_S1_EELj16EEvPS1_S2_l --------------------------
	.section	.text._Z6reduceIiXadL_Z11gtOperationIiET_S1_S1_EELj16EEvPS1_S2_l,"ax",@progbits
	.align	128
        .global         _Z6reduceIiXadL_Z11gtOperationIiET_S1_S1_EELj16EEvPS1_S2_l
        .type           _Z6reduceIiXadL_Z11gtOperationIiET_S1_S1_EELj16EEvPS1_S2_l,@function
        .size           _Z6reduceIiXadL_Z11gtOperationIiET_S1_S1_EELj16EEvPS1_S2_l,(.L_x_59 - _Z6reduceIiXadL_Z11gtOperationIiET_S1_S1_EELj16EEvPS1_S2_l)
        .other          _Z6reduceIiXadL_Z11gtOperationIiET_S1_S1_EELj16EEvPS1_S2_l,@"STO_CUDA_ENTRY STV_DEFAULT"
_Z6reduceIiXadL_Z11gtOperationIiET_S1_S1_EELj16EEvPS1_S2_l:
.text._Z6reduceIiXadL_Z11gtOperationIiET_S1_S1_EELj16EEvPS1_S2_l:
        /* <DEDUP_REMOVED lines=21> */
.L_x_23:
        /* <DEDUP_REMOVED lines=11> */
.L_x_22:
[----:B------:R0:W-:Y:S02]  /*0200*/  STS [R4], R5 ;  /* 0x0000000504007388 */ /* 0x0001e40000000800 */
.L_x_21:
[----:B------:R-:W-:Y:S05]  /*0210*/  BSYNC.RECONVERGENT B0 ;  /* 0x0000000000007941 */ /* 0x000fea0003800200 */
.L_x_20:
        /* <DEDUP_REMOVED lines=26> */
.L_x_24:
        /* <DEDUP_REMOVED lines=12> */
.L_x_59:


//--------------------- .text._Z6reduceIiXadL_Z11gtOperationIiET_S1_S1_EELj32EEvPS1_S2_l --------------------------
	.section	.text._Z6reduceIiXadL_Z11gtOperationIiET_S1_S1_EELj32EEvPS1_S2_l,"ax",@progbits
	.align	128
        .global         _Z6reduceIiXadL_Z11gtOperationIiET_S1_S1_EELj32EEvPS1_S2_l
        .type           _Z6reduceIiXadL_Z11gtOperationIiET_S1_S1_EELj32EEvPS1_S2_l,@function
        .size           _Z6reduceIiXadL_Z11gtOperationIiET_S1_S1_EELj32EEvPS1_S2_l,(.L_x_60 - _Z6reduceIiXadL_Z11gtOperationIiET_S1_S1_EELj32EEvPS1_S2_l)
        .other          _Z6reduceIiXadL_Z11gtOperationIiET_S1_S1_EELj32EEvPS1_S2_l,@"STO_CUDA_ENTRY STV_DEFAULT"
_Z6reduceIiXadL_Z11gtOperationIiET_S1_S1_EELj32EEvPS1_S2_l:
.text._Z6reduceIiXadL_Z11gtOperationIiET_S1_S1_EELj32EEvPS1_S2_l:
        /* <DEDUP_REMOVED lines=21> */
.L_x_28:
        /* <DEDUP_REMOVED lines=11> */
.L_x_27:
[----:B------:R0:W-:Y:S02]  /*0200*/  STS [R4], R5 ;  /* 0x0000000504007388 */ /* 0x0001e40000000800 */
.L_x_26:
[----:B------:R-:W-:Y:S05]  /*0210*/  BSYNC.RECONVERGENT B0 ;  /* 0x0000000000007941 */ /* 0x000fea0003800200 */
.L_x_25:
        /* <DEDUP_REMOVED lines=26> */
[----:B0-----:R-:W0:Y:S02]  /*03c0*/  LDC.64 R2, c[0x0][0x388] ;  /* 0x0000e200ff027b82 */ /* 0x001e240000000a00 */
[----:B0-----:R-:W-:-:S05]  /*03d0*/  IMAD.WIDE.U32 R2, R0, 0x4, R2 ;  /* 0x0000000400027825 */ /* 0x001fca00078e0002 */
[----:B-1----:R-:W-:Y:S01]  /*03e0*/  STG.E desc[UR6][R2.64], R5 ;  /* 0x0000000502007986 */ /* 0x002fe2000c101906 */
[----:B------:R-:W-:Y:S05]  /*03f0*/  EXIT ;  /* 0x000000000000794d */ /* 0x000fea0003800000 */
.L_x_29:
        /* <DEDUP_REMOVED lines=16> */
.L_x_60:


//--------------------- .text._Z6reduceIiXadL_Z11gtOperationIiET_S1_S1_EELj64EEvPS1_S2_l --------------------------
	.section	.text._Z6reduceIiXadL_Z11gtOperationIiET_S1_S1_EELj64EEvPS1_S2_l,"ax",@progbits
	.align	128
        .global         _Z6reduceIiXadL_Z11gtOperationIiET_S1_S1_EELj64EEvPS1_S2_l
        .type           _Z6reduceIiXadL_Z11gtOperationIiET_S1_S1_EELj64EEvPS1_S2_l,@function
        .size           _Z6reduceIiXadL_Z11gtOperationIiET_S1_S1_EELj64EEvPS1_S2_l,(.L_x_61 - _Z6reduceIiXadL_Z11gtOperationIiET_S1_S1_EELj64EEvPS1_S2_l)
        .other          _Z6reduceIiXadL_Z11gtOperationIiET_S1_S1_EELj64EEvPS1_S2_l,@"STO_CUDA_ENTRY STV_DEFAULT"
_Z6reduceIiXadL_Z11gtOperationIiET_S1_S1_EELj64EEvPS1_S2_l:
.text._Z6reduceIiXadL_Z11gtOperationIiET_S1_S1_EELj64EEvPS1_S2_l:
        /* <DEDUP_REMOVED lines=21> */
.L_x_33:
        /* <DEDUP_REMOVED lines=11> */
.L_x_32:
[----:B------:R0:W-:Y:S02]  /*0200*/  STS [R2], R3 ;  /* 0x0000000302007388 */ /* 0x0001e40000000800 */
.L_x_31:
[----:B------:R-:W-:Y:S05]  /*0210*/  BSYNC.RECONVERGENT B0 ;  /* 0x0000000000007941 */ /* 0x000fea0003800200 */
.L_x_30:
[----:B------:R-:W-:Y:S01]  /*0220*/  BAR.SYNC.DEFER_BLOCKING 0x0 ;  /* 0x0000000000007b1d */ /* 0x000fe20000010000 */
[----:B------:R-:W-:-:S13]  /*0230*/  ISETP.GT.U32.AND P0, PT, R11, 0x1f, PT ;  /* 0x0000001f0b00780c */ /* 0x000fda0003f04070 */
[----:B------:R-:W-:Y:S05]  /*0240*/  @P0 EXIT ;  /* 0x000000000000094d */ /* 0x000fea0003800000 */
[----:B0-----:R-:W-:Y:S01]  /*0250*/  LDS R3, [R2] ;  /* 0x0000000002037984 */ /* 0x001fe20000000800 */
[----:B------:R-:W-:-:S03]  /*0260*/  ISETP.NE.AND P0, PT, R11, RZ, PT ;  /* 0x000000ff0b00720c */ /* 0x000fc60003f05270 */
        /* <DEDUP_REMOVED lines=29> */
.L_x_34:
        /* <DEDUP_REMOVED lines=12> */
.L_x_61:


//--------------------- .text._Z6reduceIiXadL_Z11gtOperationIiET_S1_S1_EELj128EEvPS1_S2_l --------------------------
	.section	.text._Z6reduceIiXadL_Z11gtOperationIiET_S1_S1_EELj128EEvPS1_S2_l,"ax",@progbits
	.align	128
        .global         _Z6reduceIiXadL_Z11gtOperationIiET_S1_S1_EELj128EEvPS1_S2_l
        .type           _Z6reduceIiXadL_Z11gtOperationIiET_S1_S1_EELj128EEvPS1_S2_l,@function
        .size           _Z6reduceIiXadL_Z11gtOperationIiET_S1_S1_EELj128EEvPS1_S2_l,(.L_x_62 - _Z6reduceIiXadL_Z11gtOperationIiET_S1_S1_EELj128EEvPS1_S2_l)
        .other          _Z6reduceIiXadL_Z11gtOperationIiET_S1_S1_EELj128EEvPS1_S2_l,@"STO_CUDA_ENTRY STV_DEFAULT"
_Z6reduceIiXadL_Z11gtOperationIiET_S1_S1_EELj128EEvPS1_S2_l:
.text._Z6reduceIiXadL_Z11gtOperationIiET_S1_S1_EELj128EEvPS1_S2_l:
        /* <DEDUP_REMOVED lines=21> */
.L_x_38:
        /* <DEDUP_REMOVED lines=11> */
.L_x_37:
[----:B------:R0:W-:Y:S02]  /*0200*/  STS [R2], R7 ;  /* 0x0000000702007388 */ /* 0x0001e40000000800 */
.L_x_36:
[----:B------:R-:W-:Y:S05]  /*0210*/  BSYNC.RECONVERGENT B0 ;  /* 0x0000000000007941 */ /* 0x000fea0003800200 */
.L_x_35:
[----:B------:R-:W-:Y:S01]  /*0220*/  BAR.SYNC.DEFER_BLOCKING 0x0 ;  /* 0x0000000000007b1d */ /* 0x000fe20000010000 */
[C---:B------:R-:W-:Y:S02]  /*0230*/  ISETP.GT.U32.AND P0, PT, R3.reuse, 0x3f, PT ;  /* 0x0000003f0300780c */ /* 0x040fe40003f04070 */
[----:B------:R-:W-:-:S11]  /*0240*/  ISETP.GT.U32.AND P1, PT, R3, 0x1f, PT ;  /* 0x0000001f0300780c */ /* 0x000fd60003f24070 */
[----:B------:R-:W-:Y:S04]  /*0250*/  @!P0 LDS R4, [R2] ;  /* 0x0000000002048984 */ /* 0x000fe80000000800 */
[----:B------:R-:W1:Y:S02]  /*0260*/  @!P0 LDS R5, [R2+0x100] ;  /* 0x0001000002058984 */ /* 0x000e640000000800 */
[----:B-1----:R-:W-:-:S05]  /*0270*/  @!P0 VIMNMX R5, PT, PT, R4, R5, !PT ;  /* 0x0000000504058248 */ /* 0x002fca0007fe0100 */
[----:B------:R1:W-:Y:S01]  /*0280*/  @!P0 STS [R2], R5 ;  /* 0x0000000502008388 */ /* 0x0003e20000000800 */
[----:B------:R-:W-:Y:S06]  /*0290*/  BAR.SYNC.DEFER_BLOCKING 0x0 ;  /* 0x0000000000007b1d */ /* 0x000fec0000010000 */
[----:B------:R-:W-:Y:S05]  /*02a0*/  @P1 EXIT ;  /* 0x000000000000194d */ /* 0x000fea0003800000 */
[----:B------:R-:W-:Y:S01]  /*02b0*/  LDS R4, [R2] ;  /* 0x0000000002047984 */ /* 0x000fe20000000800 */
[----:B------:R-:W-:-:S03]  /*02c0*/  ISETP.NE.AND P0, PT, R3, RZ, PT ;  /* 0x000000ff0300720c */ /* 0x000fc60003f05270 */
[----:B-1----:R-:W1:Y:S02]  /*02d0*/  LDS R5, [R2+0x80] ;  /* 0x0000800002057984 */ /* 0x002e640000000800 */
        /* <DEDUP_REMOVED lines=28> */
.L_x_39:
        /* <DEDUP_REMOVED lines=14> */
.L_x_62:


//--------------------- .text._Z6reduceIiXadL_Z11gtOperationIiET_S1_S1_EELj256EEvPS1_S2_l --------------------------
	.section	.text._Z6reduceIiXadL_Z11gtOperationIiET_S1_S1_EELj256EEvPS1_S2_l,"ax",@progbits
	.align	128
        .global         _Z6reduceIiXadL_Z11gtOperationIiET_S1_S1_EELj256EEvPS1_S2_l
        .type           _Z6reduceIiXadL_Z11gtOperationIiET_S1_S1_EELj256EEvPS1_S2_l,@function
        .size           _Z6reduceIiXadL_Z11gtOperationIiET_S1_S1_EELj256EEvPS1_S2_l,(.L_x_63 - _Z6reduceIiXadL_Z11gtOperationIiET_S1_S1_EELj256EEvPS1_S2_l)
        .other          _Z6reduceIiXadL_Z11gtOperationIiET_S1_S1_EELj256EEvPS1_S2_l,@"STO_CUDA_ENTRY STV_DEFAULT"
_Z6reduceIiXadL_Z11gtOperationIiET_S1_S1_EELj256EEvPS1_S2_l:
.text._Z6reduceIiXadL_Z11gtOperationIiET_S1_S1_EELj256EEvPS1_S2_l:
        /* <DEDUP_REMOVED lines=21> */
.L_x_43:
        /* <DEDUP_REMOVED lines=11> */
.L_x_42:
[----:B------:R0:W-:Y:S02]  /*0200*/  STS [R2], R7 ;  /* 0x0000000702007388 */ /* 0x0001e40000000800 */
.L_x_41:
[----:B------:R-:W-:Y:S05]  /*0210*/  BSYNC.RECONVERGENT B0 ;  /* 0x0000000000007941 */ /* 0x000fea0003800200 */
.L_x_40:
[----:B------:R-:W-:Y:S01]  /*0220*/  BAR.SYNC.DEFER_BLOCKING 0x0 ;  /* 0x0000000000007b1d */ /* 0x000fe20000010000 */
[C---:B------:R-:W-:Y:S02]  /*0230*/  ISETP.GT.U32.AND P1, PT, R3.reuse, 0x7f, PT ;  /* 0x0000007f0300780c */ /* 0x040fe40003f24070 */
[----:B------:R-:W-:-:S11]  /*0240*/  ISETP.GT.U32.AND P0, PT, R3, 0x3f, PT ;  /* 0x0000003f0300780c */ /* 0x000fd60003f04070 */
[----:B------:R-:W-:Y:S04]  /*0250*/  @!P1 LDS R4, [R2] ;  /* 0x0000000002049984 */ /* 0x000fe80000000800 */
[----:B------:R-:W1:Y:S02]  /*0260*/  @!P1 LDS R5, [R2+0x200] ;  /* 0x0002000002059984 */ /* 0x000e640000000800 */
[----:B-1----:R-:W-:-:S05]  /*0270*/  @!P1 VIMNMX R5, PT, PT, R4, R5, !PT ;  /* 0x0000000504059248 */ /* 0x002fca0007fe0100 */
[----:B------:R-:W-:Y:S01]  /*0280*/  @!P1 STS [R2], R5 ;  /* 0x0000000502009388 */ /* 0x000fe20000000800 */
[----:B------:R-:W-:Y:S01]  /*0290*/  BAR.SYNC.DEFER_BLOCKING 0x0 ;  /* 0x0000000000007b1d */ /* 0x000fe20000010000 */
[----:B------:R-:W-:-:S05]  /*02a0*/  ISETP.GT.U32.AND P1, PT, R3, 0x1f, PT ;  /* 0x0000001f0300780c */ /* 0x000fca0003f24070 */
[----:B------:R-:W-:Y:S04]  /*02b0*/  @!P0 LDS R4, [R2] ;  /* 0x0000000002048984 */ /* 0x000fe80000000800 */
[----:B0-----:R-:W0:Y:S02]  /*02c0*/  @!P0 LDS R7, [R2+0x100] ;  /* 0x0001000002078984 */ /* 0x001e240000000800 */
[----:B0-----:R-:W-:-:S05]  /*02d0*/  @!P0 VIMNMX R7, PT, PT, R4, R7, !PT ;  /* 0x0000000704078248 */ /* 0x001fca0007fe0100 */
[----:B------:R0:W-:Y:S01]  /*02e0*/  @!P0 STS [R2], R7 ;  /* 0x0000000702008388 */ /* 0x0001e20000000800 */
[----:B------:R-:W-:Y:S06]  /*02f0*/  BAR.SYNC.DEFER_BLOCKING 0x0 ;  /* 0x0000000000007b1d */ /* 0x000fec0000010000 */
        /* <DEDUP_REMOVED lines=32> */
.L_x_44:
        /* <DEDUP_REMOVED lines=16> */
.L_x_63:


//--------------------- .text._Z6reduceIiXadL_Z11gtOperationIiET_S1_S1_EELj512EEvPS1_S2_l --------------------------
	.section	.text._Z6reduceIiXadL_Z11gtOperationIiET_S1_S1_EELj512EEvPS1_S2_l,"ax",@progbits
	.align	128
        .global         _Z6reduceIiXadL_Z11gtOperationIiET_S1_S1_EELj512EEvPS1_S2_l
        .type           _Z6reduceIiXadL_Z11gtOperationIiET_S1_S1_EELj512EEvPS1_S2_l,@function
        .size           _Z6reduceIiXadL_Z11gtOperationIiET_S1_S1_EELj512EEvPS1_S2_l,(.L_x_64 - _Z6reduceIiXadL_Z11gtOperationIiET_S1_S1_EELj512EEvPS1_S2_l)
        .other          _Z6reduceIiXadL_Z11gtOperationIiET_S1_S1_EELj512EEvPS1_S2_l,@"STO_CUDA_ENTRY STV_DEFAULT"
_Z6reduceIiXadL_Z11gtOperationIiET_S1_S1_EELj512EEvPS1_S2_l:
.text._Z6reduceIiXadL_Z11gtOperationIiET_S1_S1_EELj512EEvPS1_S2_l:
[----:B------:R-:W-:Y:S01]  /*0000*/  LDC R1, c[0x0][0x37c] ;  /* 0x0000df00ff017b82 */ /* 0x000fe20000000800 */
[----:B------:R-:W0:Y:S07]  /*0010*/  S2R R0, SR_CTAID.X ;  /* 0x0000000000007919 */ /* 0x000e2e0000002500 */
[----:B------:R-:W1:Y:S01]  /*0020*/  S2UR UR5, SR_CgaCtaId ;  /* 0x00000000000579c3 */ /* 0x000e620000008800 */
[----:B------:R-:W2:Y:S01]  /*0030*/  LDCU.64 UR8, c[0x0][0x390] ;  /* 0x00007200ff0877ac */ /* 0x000ea20008000a00 */
[----:B------:R-:W-:Y:S01]  /*0040*/  BSSY.RECONVERGENT B0, `(.L_x_45) ;  /* 0x000001e000007945 */ /* 0x000fe20003800200 */
[----:B------:R-:W3:Y:S01]  /*0050*/  S2R R3, SR_TID.X ;  /* 0x0000000000037919 */ /* 0x000ee20000002100 */
[----:B------:R-:W-:Y:S01]  /*0060*/  UMOV UR4, 0x400 ;  /* 0x0000040000047882 */ /* 0x000fe20000000000 */
[----:B------:R-:W4:Y:S01]  /*0070*/  LDCU.64 UR6, c[0x0][0x358] ;  /* 0x00006b00ff0677ac */ /* 0x000f220008000a00 */
[----:B------:R-:W0:Y:S01]  /*0080*/  LDCU.64 UR10, c[0x0][0x380] ;  /* 0x00007000ff0a77ac */ /* 0x000e220008000a00 */
[----:B-1----:R-:W-:Y:S01]  /*0090*/  ULEA UR4, UR5, UR4, 0x18 ;  /* 0x0000000405047291 */ /* 0x002fe2000f8ec0ff */
[----:B0-----:R-:W-:-:S05]  /*00a0*/  IMAD.SHL.U32 R4, R0, 0x400, RZ ;  /* 0x0000040000047824 */ /* 0x001fca00078e00ff */
[----:B---3--:R-:W-:Y:S02]  /*00b0*/  LEA R2, R3, UR4, 0x2 ;  /* 0x0000000403027c11 */ /* 0x008fe4000f8e10ff */
[----:B------:R-:W-:-:S03]  /*00c0*/  LOP3.LUT R4, R4, R3, RZ, 0xfc, !PT ;  /* 0x0000000304047212 */ /* 0x000fc600078efcff */
        /* <DEDUP_REMOVED lines=9> */
.L_x_48:
        /* <DEDUP_REMOVED lines=11> */
.L_x_47:
[----:B------:R0:W-:Y:S02]  /*0210*/  STS [R2], R7 ;  /* 0x0000000702007388 */ /* 0x0001e40000000800 */
.L_x_46:
[----:B------:R-:W-:Y:S05]  /*0220*/  BSYNC.RECONVERGENT B0 ;  /* 0x0000000000007941 */ /* 0x000fea0003800200 */
.L_x_45:
        /* <DEDUP_REMOVED lines=12> */
[----:B------:R-:W-:Y:S01]  /*02f0*/  @!P0 STS [R2], R7 ;  /* 0x0000000702008388 */ /* 0x000fe20000000800 */
[----:B------:R-:W-:Y:S01]  /*0300*/  BAR.SYNC.DEFER_BLOCKING 0x0 ;  /* 0x0000000000007b1d */ /* 0x000fe20000010000 */
[----:B------:R-:W-:-:S05]  /*0310*/  ISETP.GT.U32.AND P0, PT, R3, 0x1f, PT ;  /* 0x0000001f0300780c */ /* 0x000fca0003f04070 */
[----:B------:R-:W-:Y:S04]  /*0320*/  @!P1 LDS R4, [R2] ;  /* 0x0000000002049984 */ /* 0x000fe80000000800 */
[----:B------:R-:W0:Y:S02]  /*0330*/  @!P1 LDS R9, [R2+0x100] ;  /* 0x0001000002099984 */ /* 0x000e240000000800 */
        /* <DEDUP_REMOVED lines=35> */
.L_x_49:
        /* <DEDUP_REMOVED lines=9> */
.L_x_64:


//--------------------- .text._Z6reduceIiXadL_Z11gtOperationIiET_S1_S1_EELj1024EEvPS1_S2_l --------------------------
	.section	.text._Z6reduceIiXadL_Z11gtOperationIiET_S1_S1_EELj1024EEvPS1_S2_l,"ax",@progbits
	.align	128
        .global         _Z6reduceIiXadL_Z11gtOperationIiET_S1_S1_EELj1024EEvPS1_S2_l
        .type           _Z6reduceIiXadL_Z11gtOperationIiET_S1_S1_EELj1024EEvPS1_S2_l,@function
        .size           _Z6reduceIiXadL_Z11gtOperationIiET_S1_S1_EELj1024EEvPS1_S2_l,(.L_x_65 - _Z6reduceIiXadL_Z11gtOperationIiET_S1_S1_EELj1024EEvPS1_S2_l)
        .other          _Z6reduceIiXadL_Z11gtOperationIiET_S1_S1_EELj1024EEvPS1_S2_l,@"STO_CUDA_ENTRY STV_DEFAULT"
_Z6reduceIiXadL_Z11gtOperationIiET_S1_S1_EELj1024EEvPS1_S2_l:
.text._Z6reduceIiXadL_Z11gtOperationIiET_S1_S1_EELj1024EEvPS1_S2_l:
        /* <DEDUP_REMOVED lines=22> */
.L_x_53:
        /* <DEDUP_REMOVED lines=11> */
.L_x_52:
[----:B------:R0:W-:Y:S02]  /*0210*/  STS [R2], R7 ;  /* 0x0000000702007388 */ /* 0x0001e40000000800 */
.L_x_51:
[----:B------:R-:W-:Y:S05]  /*0220*/  BSYNC.RECONVERGENT B0 ;  /* 0x0000000000007941 */ /* 0x000fea0003800200 */
.L_x_50:
        /* <DEDUP_REMOVED lines=58> */
.L_x_54:
        /* <DEDUP_REMOVED lines=11> */
.L_x_65:


//--------------------- .nv.shared._Z6reduceIiXadL_Z11gtOperationIiET_S1_S1_EELj1EEvPS1_S2_l --------------------------
	.section	.nv.shared._Z6reduceIiXadL_Z11gtOperationIiET_S1_S1_EELj1EEvPS1_S2_l,"aw",@nobits
	.sectionflags	@""
	.align	4
.nv.shared._Z6reduceIiXadL_Z11gtOperationIiET_S1_S1_EELj1EEvPS1_S2_l:
	.zero		1040


//--------------------- .nv.shared.reserved.0     --------------------------
	.section	.nv.shared.reserved.0,"aw",@nobits
	.weak		__nv_reservedSMEM_offset_0_alias
	.size		__nv_reservedSMEM_offset_0_alias, 0, 64
	.other		__nv_reservedSMEM_offset_0_alias,@"STO_CUDA_RESERVED_SHARED STV_DEFAULT"
__nv_reservedSMEM_offset_0_alias:
	.zero		0
	.zero		64


//--------------------- .nv.shared._Z6reduceIiXadL_Z11gtOperationIiET_S1_S1_EELj2EEvPS1_S2_l --------------------------
	.section	.nv.shared._Z6reduceIiXadL_Z11gtOperationIiET_S1_S1_EELj2EEvPS1_S2_l,"aw",@nobits
	.sectionflags	@""
	.align	4
.nv.shared._Z6reduceIiXadL_Z11gtOperationIiET_S1_S1_EELj2EEvPS1_S2_l:
	.zero		1056


//--------------------- .nv.shared._Z6reduceIiXadL_Z11gtOperationIiET_S1_S1_EELj4EEvPS1_S2_l --------------------------
	.section	.nv.shared._Z6reduceIiXadL_Z11gtOperationIiET_S1_S1_EELj4EEvPS1_S2_l,"aw",@nobits
	.sectionflags	@""
	.align	4
.nv.shared._Z6reduceIiXadL_Z11gtOperationIiET_S1_S1_EELj4EEvPS1_S2_l:
	.zero		1088


//--------------------- .nv.shared._Z6reduceIiXadL_Z11gtOperationIiET_S1_S1_EELj8EEvPS1_S2_l --------------------------
	.section	.nv.shared._Z6reduceIiXadL_Z11gtOperationIiET_S1_S1_EELj8EEvPS1_S2_l,"aw",@nobits
	.sectionflags	@""
	.align	4
.nv.shared._Z6reduceIiXadL_Z11gtOperationIiET_S1_S1_EELj8EEvPS1_S2_l:
	.zero		1152


//--------------------- .nv.shared._Z6reduceIiXadL_Z11gtOperationIiET_S1_S1_EELj16EEvPS1_S2_l --------------------------
	.section	.nv.shared._Z6reduceIiXadL_Z11gtOperationIiET_S1_S1_EELj16EEvPS1_S2_l,"aw",@nobits
	.sectionflags	@""
	.align	4
.nv.shared._Z6reduceIiXadL_Z11gtOperationIiET_S1_S1_EELj16EEvPS1_S2_l:
	.zero		1280


//--------------------- .nv.shared._Z6reduceIiXadL_Z11gtOperationIiET_S1_S1_EELj32EEvPS1_S2_l --------------------------
	.section	.nv.shared._Z6reduceIiXadL_Z11gtOperationIiET_S1_S1_EELj32EEvPS1_S2_l,"aw",@nobits
	.sectionflags	@""
	.align	4
.nv.shared._Z6reduceIiXadL_Z11gtOperationIiET_S1_S1_EELj32EEvPS1_S2_l:
	.zero		1536


//--------------------- .nv.shared._Z6reduceIiXadL_Z11gtOperationIiET_S1_S1_EELj64EEvPS1_S2_l --------------------------
	.section	.nv.shared._Z6reduceIiXadL_Z11gtOperationIiET_S1_S1_EELj64EEvPS1_S2_l,"aw",@nobits
	.sectionflags	@""
	.align	4
.nv.shared._Z6reduceIiXadL_Z11gtOperationIiET_S1_S1_EELj64EEvPS1_S2_l:
	.zero		2048


//--------------------- .nv.shared._Z6reduceIiXadL_Z11gtOperationIiET_S1_S1_EELj128EEvPS1_S2_l --------------------------
	.section	.nv.shared._Z6reduceIiXadL_Z11gtOperationIiET_S1_S1_EELj128EEvPS1_S2_l,"aw",@nobits
	.sectionflags	@""
	.align	4
.nv.shared._Z6reduceIiXadL_Z11gtOperationIiET_S1_S1_EELj128EEvPS1_S2_l:
	.zero		3072


//--------------------- .nv.shared._Z6reduceIiXadL_Z11gtOperationIiET_S1_S1_EELj256EEvPS1_S2_l --------------------------
	.section	.nv.shared._Z6reduceIiXadL_Z11gtOperationIiET_S1_S1_EELj256EEvPS1_S2_l,"aw",@nobits
	.sectionflags	@""
	.align	4
.nv.shared._Z6reduceIiXadL_Z11gtOperationIiET_S1_S1_EELj256EEvPS1_S2_l:
	.zero		5120


//--------------------- .nv.shared._Z6reduceIiXadL_Z11gtOperationIiET_S1_S1_EELj512EEvPS1_S2_l --------------------------
	.section	.nv.shared._Z6reduceIiXadL_Z11gtOperationIiET_S1_S1_EELj512EEvPS1_S2_l,"aw",@nobits
	.sectionflags	@""
	.align	4
.nv.shared._Z6reduceIiXadL_Z11gtOperationIiET_S1_S1_EELj512EEvPS1_S2_l:
	.zero		9216


//--------------------- .nv.shared._Z6reduceIiXadL_Z11gtOperationIiET_S1_S1_EELj1024EEvPS1_S2_l --------------------------
	.section	.nv.shared._Z6reduceIiXadL_Z11gtOperationIiET_S1_S1_EELj1024EEvPS1_S2_l,"aw",@nobits
	.sectionflags	@""
	.align	4
.nv.shared._Z6reduceIiXadL_Z11gtOperationIiET_S1_S1_EELj1024EEvPS1_S2_l:
	.zero		17408


//--------------------- .nv.constant0._Z6reduceIiXadL_Z11gtOperationIiET_S1_S1_EELj1EEvPS1_S2_l --------------------------
	.section	.nv.constant0._Z6reduceIiXadL_Z11gtOperationIiET_S1_S1_EELj1EEvPS1_S2_l,"a",@progbits
	.sectionflags	@""
	.align	4
.nv.constant0._Z6reduceIiXadL_Z11gtOperationIiET_S1_S1_EELj1EEvPS1_S2_l:
	.zero		920


//--------------------- .nv.constant0._Z6reduceIiXadL_Z11gtOperationIiET_S1_S1_EELj2EEvPS1_S2_l --------------------------
	.section	.nv.constant0._Z6reduceIiXadL_Z11gtOperationIiET_S1_S1_EELj2EEvPS1_S2_l,"a",@progbits
	.sectionflags	@""
	.align	4
.nv.constant0._Z6reduceIiXadL_Z11gtOperationIiET_S1_S1_EELj2EEvPS1_S2_l:
	.zero		920


//--------------------- .nv.constant0._Z6reduceIiXadL_Z11gtOperationIiET_S1_S1_EELj4EEvPS1_S2_l --------------------------
	.section	.nv.constant0._Z6reduceIiXadL_Z11gtOperationIiET_S1_S1_EELj4EEvPS1_S2_l,"a",@progbits
	.sectionflags	@""
	.align	4
.nv.constant0._Z6reduceIiXadL_Z11gtOperationIiET_S1_S1_EELj4EEvPS1_S2_l:
	.zero		920


//--------------------- .nv.constant0._Z6reduceIiXadL_Z11gtOperationIiET_S1_S1_EELj8EEvPS1_S2_l --------------------------
	.section	.nv.constant0._Z6reduceIiXadL_Z11gtOperationIiET_S1_S1_EELj8EEvPS1_S2_l,"a",@progbits
	.sectionflags	@""
	.align	4
.nv.constant0._Z6reduceIiXadL_Z11gtOperationIiET_S1_S1_EELj8EEvPS1_S2_l:
	.zero		920


//--------------------- .nv.constant0._Z6reduceIiXadL_Z11gtOperationIiET_S1_S1_EELj16EEvPS1_S2_l --------------------------
	.section	.nv.constant0._Z6reduceIiXadL_Z11gtOperationIiET_S1_S1_EELj16EEvPS1_S2_l,"a",@progbits
	.sectionflags	@""
	.align	4
.nv.constant0._Z6reduceIiXadL_Z11gtOperationIiET_S1_S1_EELj16EEvPS1_S2_l:
	.zero		920


//--------------------- .nv.constant0._Z6reduceIiXadL_Z11gtOperationIiET_S1_S1_EELj32EEvPS1_S2_l --------------------------
	.section	.nv.constant0._Z6reduceIiXadL_Z11gtOperationIiET_S1_S1_EELj32EEvPS1_S2_l,"a",@progbits
	.sectionflags	@""
	.align	4
.nv.constant0._Z6reduceIiXadL_Z11gtOperationIiET_S1_S1_EELj32EEvPS1_S2_l:
	.zero		920


//--------------------- .nv.constant0._Z6reduceIiXadL_Z11gtOperationIiET_S1_S1_EELj64EEvPS1_S2_l --------------------------
	.section	.nv.constant0._Z6reduceIiXadL_Z11gtOperationIiET_S1_S1_EELj64EEvPS1_S2_l,"a",@progbits
	.sectionflags	@""
	.align	4
.nv.constant0._Z6reduceIiXadL_Z11gtOperationIiET_S1_S1_EELj64EEvPS1_S2_l:
	.zero		920


//--------------------- .nv.constant0._Z6reduceIiXadL_Z11gtOperationIiET_S1_S1_EELj128EEvPS1_S2_l --------------------------
	.section	.nv.constant0._Z6reduceIiXadL_Z11gtOperationIiET_S1_S1_EELj128EEvPS1_S2_l,"a",@progbits
	.sectionflags	@""
	.align	4
.nv.constant0._Z6reduceIiXadL_Z11gtOperationIiET_S1_S1_EELj128EEvPS1_S2_l:
	.zero		920


//--------------------- .nv.constant0._Z6reduceIiXadL_Z11gtOperationIiET_S1_S1_EELj256EEvPS1_S2_l --------------------------
	.section	.nv.constant0._Z6reduceIiXadL_Z11gtOperationIiET_S1_S1_EELj256EEvPS1_S2_l,"a",@progbits
	.sectionflags	@""
	.align	4
.nv.constant0._Z6reduceIiXadL_Z11gtOperationIiET_S1_S1_EELj256EEvPS1_S2_l:
	.zero		920


//--------------------- .nv.constant0._Z6reduceIiXadL_Z11gtOperationIiET_S1_S1_EELj512EEvPS1_S2_l --------------------------
	.section	.nv.constant0._Z6reduceIiXadL_Z11gtOperationIiET_S1_S1_EELj512EEvPS1_S2_l,"a",@progbits
	.sectionflags	@""
	.align	4
.nv.constant0._Z6reduceIiXadL_Z11gtOperationIiET_S1_S1_EELj512EEvPS1_S2_l:
	.zero		920


//--------------------- .nv.constant0._Z6reduceIiXadL_Z11gtOperationIiET_S1_S1_EELj1024EEvPS1_S2_l --------------------------
	.section	.nv.constant0._Z6reduceIiXadL_Z11gtOperationIiET_S1_S1_EELj1024EEvPS1_S2_l,"a",@progbits
	.sectionflags	@""
	.align	4
.nv.constant0._Z6reduceIiXadL_Z11gtOperationIiET_S1_S1_EELj1024EEvPS1_S2_l:
	.zero		920


//--------------------- SYMBOLS --------------------------

	.type		.nv.reservedSmem.offset0,@object
	.size		.nv.reservedSmem.offset0,0x4
	.type		.nv.reservedSmem.cap,@object
	.size		.nv.reservedSmem.cap,0x4
